// auto-generated by cutlass_sweep.gemm — config: {"arch": "sm_100", "cluster_m": 4, "cluster_n": 1, "dtype": "fp16", "dtype_b": "fp16", "layout": "nt", "stages": 0, "tile_k": 64, "tile_m": 64, "tile_n": 128}
#include "cutlass/cutlass.h"
#include "cutlass/gemm/collective/collective_builder.hpp"
#include "cutlass/gemm/device/gemm_universal_adapter.h"
#include "cutlass/gemm/kernel/gemm_universal.hpp"
#include "cutlass/epilogue/collective/collective_builder.hpp"

using ElemA = cutlass::half_t;
using ElemB = cutlass::half_t;
using ElemCD = cutlass::half_t;
using Acc  = float;
using TileShape    = cute::Shape<cute::_64, cute::_128, cute::_64>;
using ClusterShape = cute::Shape<cute::_4, cute::_1, cute::_1>;

using CollectiveEpilogue = typename cutlass::epilogue::collective::CollectiveBuilder<
    cutlass::arch::Sm100, cutlass::arch::OpClassTensorOp,
    TileShape, ClusterShape,
    cutlass::epilogue::collective::EpilogueTileAuto,
    Acc, Acc,
    ElemCD, cutlass::layout::RowMajor, 128 / cutlass::sizeof_bits<ElemCD>::value,
    ElemCD, cutlass::layout::RowMajor, 128 / cutlass::sizeof_bits<ElemCD>::value,
    cutlass::epilogue::collective::EpilogueScheduleAuto
  >::CollectiveOp;

using CollectiveMainloop = typename cutlass::gemm::collective::CollectiveBuilder<
    cutlass::arch::Sm100, cutlass::arch::OpClassTensorOp,
    ElemA, cutlass::layout::RowMajor, 128 / cutlass::sizeof_bits<ElemA>::value,
    ElemB, cutlass::layout::ColumnMajor, 128 / cutlass::sizeof_bits<ElemB>::value,
    Acc,
    TileShape, ClusterShape,
    cutlass::gemm::collective::StageCountAutoCarveout<static_cast<int>(sizeof(typename CollectiveEpilogue::SharedStorage))>,
    cutlass::gemm::collective::KernelScheduleAuto
  >::CollectiveOp;

using GemmKernel = cutlass::gemm::kernel::GemmUniversal<
    cute::Shape<int,int,int,int>,
    CollectiveMainloop,
    CollectiveEpilogue
>;
using Gemm = cutlass::gemm::device::GemmUniversalAdapter<GemmKernel>;

// Force the device kernel symbol into the cubin without needing a host main.
auto* _anchor = &cutlass::device_kernel<GemmKernel>;


// ===== COMPILED SASS (sm_100a) =====

	.target	sm_100a

	.elftype	@"ET_EXEC"


//--------------------- .note.nv.tkinfo           --------------------------
	.section	.note.nv.tkinfo,"",@"SHT_NOTE"
	.sectionflags	@"SHF_NOTE_NV_TKINFO"
	.tkinfo
        /*0018*/ 	.word	0x00000002
        /*0030*/ 	.string	""
        /*0030*/ 	.string	"ptxas"
        /*0030*/ 	.string	"Cuda compilation tools, release 13.0, V13.0.88"
        /*0030*/ 	.string	"Build cuda_13.0.r13.0/compiler.36424714_0"
        /*0030*/ 	.string	"-arch sm_100a -m 64 "



//--------------------- .note.nv.cuinfo           --------------------------
	.section	.note.nv.cuinfo,"",@"SHT_NOTE"
	.sectionflags	@"SHF_NOTE_NV_CUINFO"
        /*0018*/ 	.short	0x0002
        /*001a*/ 	.short	0x0064
        /*001c*/ 	.short	0x0082
	.zero		2


//--------------------- .nv.info                  --------------------------
	.section	.nv.info,"",@"SHT_CUDA_INFO"
	.align	4


	//----- nvinfo : EIATTR_REGCOUNT
	.align		4
        /*0000*/ 	.byte	0x04, 0x2f
        /*0002*/ 	.short	(.L_19 - .L_18)
	.align		4
.L_18:
        /*0004*/ 	.word	index@(_ZN7cutlass13device_kernelINS_4gemm6kernel13GemmUniversalIN4cute5tupleIJiiiiEEENS1_10collective13CollectiveMmaINS1_35MainloopSm100TmaUmmaWarpSpecializedILi8ELi2ELi4ENS5_IJNS4_1CILi4EEENSA_ILi1EEESC_EEEEENS5_IJNSA_ILi64EEENSA_ILi128EEESF_EEENS_6half_tENS5_IJlSC_lEEESI_SJ_NS4_8TiledMMAINS4_8MMA_AtomIJNS4_20SM100_MMA_F16BF16_SSISI_SI_fLi64ELi128ELNS4_4UMMA5MajorE0ELSO_0ELNSN_7ScaleInE0ELSP_0EEEEEENS4_6LayoutINS5_IJSC_SC_SC_EEENS5_IJNSA_ILi0EEESU_SU_EEEEENS5_IJNS4_10UnderscoreESX_SX_EEEEENS4_13SM90_TMA_LOADENS4_14ComposedLayoutINS4_7SwizzleILi3ELi4ELi3EEENS4_18smem_ptr_flag_bitsILi16EEENSS_INS5_IJNSA_ILi8EEESF_EEENS5_IJSF_SC_EEEEEEEvNS4_8identityENS4_23SM90_TMA_LOAD_MULTICASTES1A_vS1B_EENS_8epilogue10collective18CollectiveEpilogueINS1E_23Sm100TmaWarpSpecializedILi4ELi2ELi16ELb1ELb0EEEJSH_NS5_IJNSS_ISF_SC_EENSS_INSA_ILi32EEESC_EEEEESI_SJ_SI_SJ_NS1E_6fusion15FusionCallbacksIS1I_NS1N_17LinearCombinationISI_fSI_fLNS_15FloatRoundStyleE2EEESH_S1M_JEEENS4_5SM1004TMEM4LOAD26SM100_TMEM_LOAD_16dp256b4xES10_NS11_INS12_ILi2ELi4ELi3EEES15_NSS_INS5_IJS16_S1K_EEENS5_IJS1K_SC_EEEEEEENS4_17SM75_U32x4_LDSM_NENS4_14SM90_TMA_STOREES21_NS4_17SM90_U32x4_STSM_NENS4_39AutoVectorizingCopyWithAssumedAlignmentILi128EEEEEEvvEEEEvNT_6ParamsE)
        /*0008*/ 	.word	0x00000044


	//----- nvinfo : EIATTR_FRAME_SIZE
	.align		4
.L_19:
        /*000c*/ 	.byte	0x04, 0x11
        /*000e*/ 	.short	(.L_21 - .L_20)
	.align		4
.L_20:
        /*0010*/ 	.word	index@($__internal_2_$__cuda_sm10x_tcgen05_guardrail_trap_unallocated_columns_being_dealloced)
        /*0014*/ 	.word	0x00000000


	//----- nvinfo : EIATTR_FRAME_SIZE
	.align		4
.L_21:
        /*0018*/ 	.byte	0x04, 0x11
        /*001a*/ 	.short	(.L_23 - .L_22)
	.align		4
.L_22:
        /*001c*/ 	.word	index@($__internal_1_$__cuda_sm10x_tcgen05_guardrail_trap_phase_invalid_during_alloc)
        /*0020*/ 	.word	0x00000000


	//----- nvinfo : EIATTR_FRAME_SIZE
	.align		4
.L_23:
        /*0024*/ 	.byte	0x04, 0x11
        /*0026*/ 	.short	(.L_25 - .L_24)
	.align		4
.L_24:
        /*0028*/ 	.word	index@($__internal_0_$__cuda_sm10x_tcgen05_guardrail_trap_col_being_dealloced_not_returned_by_alloc)
        /*002c*/ 	.word	0x00000000


	//----- nvinfo : EIATTR_FRAME_SIZE
	.align		4
.L_25:
        /*0030*/ 	.byte	0x04, 0x11
        /*0032*/ 	.short	(.L_27 - .L_26)
	.align		4
.L_26:
        /*0034*/ 	.word	index@(_ZN7cutlass13device_kernelINS_4gemm6kernel13GemmUniversalIN4cute5tupleIJiiiiEEENS1_10collective13CollectiveMmaINS1_35MainloopSm100TmaUmmaWarpSpecializedILi8ELi2ELi4ENS5_IJNS4_1CILi4EEENSA_ILi1EEESC_EEEEENS5_IJNSA_ILi64EEENSA_ILi128EEESF_EEENS_6half_tENS5_IJlSC_lEEESI_SJ_NS4_8TiledMMAINS4_8MMA_AtomIJNS4_20SM100_MMA_F16BF16_SSISI_SI_fLi64ELi128ELNS4_4UMMA5MajorE0ELSO_0ELNSN_7ScaleInE0ELSP_0EEEEEENS4_6LayoutINS5_IJSC_SC_SC_EEENS5_IJNSA_ILi0EEESU_SU_EEEEENS5_IJNS4_10UnderscoreESX_SX_EEEEENS4_13SM90_TMA_LOADENS4_14ComposedLayoutINS4_7SwizzleILi3ELi4ELi3EEENS4_18smem_ptr_flag_bitsILi16EEENSS_INS5_IJNSA_ILi8EEESF_EEENS5_IJSF_SC_EEEEEEEvNS4_8identityENS4_23SM90_TMA_LOAD_MULTICASTES1A_vS1B_EENS_8epilogue10collective18CollectiveEpilogueINS1E_23Sm100TmaWarpSpecializedILi4ELi2ELi16ELb1ELb0EEEJSH_NS5_IJNSS_ISF_SC_EENSS_INSA_ILi32EEESC_EEEEESI_SJ_SI_SJ_NS1E_6fusion15FusionCallbacksIS1I_NS1N_17LinearCombinationISI_fSI_fLNS_15FloatRoundStyleE2EEESH_S1M_JEEENS4_5SM1004TMEM4LOAD26SM100_TMEM_LOAD_16dp256b4xES10_NS11_INS12_ILi2ELi4ELi3EEES15_NSS_INS5_IJS16_S1K_EEENS5_IJS1K_SC_EEEEEEENS4_17SM75_U32x4_LDSM_NENS4_14SM90_TMA_STOREES21_NS4_17SM90_U32x4_STSM_NENS4_39AutoVectorizingCopyWithAssumedAlignmentILi128EEEEEEvvEEEEvNT_6ParamsE)
        /*0038*/ 	.word	0x00000000


	//----- nvinfo : EIATTR_MIN_STACK_SIZE
	.align		4
.L_27:
        /*003c*/ 	.byte	0x04, 0x12
        /*003e*/ 	.short	(.L_29 - .L_28)
	.align		4
.L_28:
        /*0040*/ 	.word	index@(_ZN7cutlass13device_kernelINS_4gemm6kernel13GemmUniversalIN4cute5tupleIJiiiiEEENS1_10collective13CollectiveMmaINS1_35MainloopSm100TmaUmmaWarpSpecializedILi8ELi2ELi4ENS5_IJNS4_1CILi4EEENSA_ILi1EEESC_EEEEENS5_IJNSA_ILi64EEENSA_ILi128EEESF_EEENS_6half_tENS5_IJlSC_lEEESI_SJ_NS4_8TiledMMAINS4_8MMA_AtomIJNS4_20SM100_MMA_F16BF16_SSISI_SI_fLi64ELi128ELNS4_4UMMA5MajorE0ELSO_0ELNSN_7ScaleInE0ELSP_0EEEEEENS4_6LayoutINS5_IJSC_SC_SC_EEENS5_IJNSA_ILi0EEESU_SU_EEEEENS5_IJNS4_10UnderscoreESX_SX_EEEEENS4_13SM90_TMA_LOADENS4_14ComposedLayoutINS4_7SwizzleILi3ELi4ELi3EEENS4_18smem_ptr_flag_bitsILi16EEENSS_INS5_IJNSA_ILi8EEESF_EEENS5_IJSF_SC_EEEEEEEvNS4_8identityENS4_23SM90_TMA_LOAD_MULTICASTES1A_vS1B_EENS_8epilogue10collective18CollectiveEpilogueINS1E_23Sm100TmaWarpSpecializedILi4ELi2ELi16ELb1ELb0EEEJSH_NS5_IJNSS_ISF_SC_EENSS_INSA_ILi32EEESC_EEEEESI_SJ_SI_SJ_NS1E_6fusion15FusionCallbacksIS1I_NS1N_17LinearCombinationISI_fSI_fLNS_15FloatRoundStyleE2EEESH_S1M_JEEENS4_5SM1004TMEM4LOAD26SM100_TMEM_LOAD_16dp256b4xES10_NS11_INS12_ILi2ELi4ELi3EEES15_NSS_INS5_IJS16_S1K_EEENS5_IJS1K_SC_EEEEEEENS4_17SM75_U32x4_LDSM_NENS4_14SM90_TMA_STOREES21_NS4_17SM90_U32x4_STSM_NENS4_39AutoVectorizingCopyWithAssumedAlignmentILi128EEEEEEvvEEEEvNT_6ParamsE)
        /*0044*/ 	.word	0x00000000
.L_29:


//--------------------- .nv.compat                --------------------------
	.section	.nv.compat,"",@"SHT_CUDA_COMPAT_INFO"
	.align	4
        /*0000*/ 	.byte	0x02, 0x09, 0x01, 0x00, 0x02, 0x02, 0x02, 0x00, 0x02, 0x05, 0x05, 0x00, 0x03, 0x07, 0x01, 0x01
        /*0010*/ 	.byte	0x02, 0x03, 0x01, 0x00, 0x02, 0x06, 0x01, 0x00, 0x04, 0x0b, 0x08, 0x00, 0x09, 0x00, 0x00, 0x00
        /*0020*/ 	.byte	0x00, 0x00, 0x00, 0x00


//--------------------- .nv.info._ZN7cutlass13device_kernelINS_4gemm6kernel13GemmUniversalIN4cute5tupleIJiiiiEEENS1_10collective13CollectiveMmaINS1_35MainloopSm100TmaUmmaWarpSpecializedILi8ELi2ELi4ENS5_IJNS4_1CILi4EEENSA_ILi1EEESC_EEEEENS5_IJNSA_ILi64EEENSA_ILi128EEESF_EEENS_6half_tENS5_IJlSC_lEEESI_SJ_NS4_8TiledMMAINS4_8MMA_AtomIJNS4_20SM100_MMA_F16BF16_SSISI_SI_fLi64ELi128ELNS4_4UMMA5MajorE0ELSO_0ELNSN_7ScaleInE0ELSP_0EEEEEENS4_6LayoutINS5_IJSC_SC_SC_EEENS5_IJNSA_ILi0EEESU_SU_EEEEENS5_IJNS4_10UnderscoreESX_SX_EEEEENS4_13SM90_TMA_LOADENS4_14ComposedLayoutINS4_7SwizzleILi3ELi4ELi3EEENS4_18smem_ptr_flag_bitsILi16EEENSS_INS5_IJNSA_ILi8EEESF_EEENS5_IJSF_SC_EEEEEEEvNS4_8identityENS4_23SM90_TMA_LOAD_MULTICASTES1A_vS1B_EENS_8epilogue10collective18CollectiveEpilogueINS1E_23Sm100TmaWarpSpecializedILi4ELi2ELi16ELb1ELb0EEEJSH_NS5_IJNSS_ISF_SC_EENSS_INSA_ILi32EEESC_EEEEESI_SJ_SI_SJ_NS1E_6fusion15FusionCallbacksIS1I_NS1N_17LinearCombinationISI_fSI_fLNS_15FloatRoundStyleE2EEESH_S1M_JEEENS4_5SM1004TMEM4LOAD26SM100_TMEM_LOAD_16dp256b4xES10_NS11_INS12_ILi2ELi4ELi3EEES15_NSS_INS5_IJS16_S1K_EEENS5_IJS1K_SC_EEEEEEENS4_17SM75_U32x4_LDSM_NENS4_14SM90_TMA_STOREES21_NS4_17SM90_U32x4_STSM_NENS4_39AutoVectorizingCopyWithAssumedAlignmentILi128EEEEEEvvEEEEvNT_6ParamsE --------------------------
	.section	.nv.info._ZN7cutlass13device_kernelINS_4gemm6kernel13GemmUniversalIN4cute5tupleIJiiiiEEENS1_10collective13CollectiveMmaINS1_35MainloopSm100TmaUmmaWarpSpecializedILi8ELi2ELi4ENS5_IJNS4_1CILi4EEENSA_ILi1EEESC_EEEEENS5_IJNSA_ILi64EEENSA_ILi128EEESF_EEENS_6half_tENS5_IJlSC_lEEESI_SJ_NS4_8TiledMMAINS4_8MMA_AtomIJNS4_20SM100_MMA_F16BF16_SSISI_SI_fLi64ELi128ELNS4_4UMMA5MajorE0ELSO_0ELNSN_7ScaleInE0ELSP_0EEEEEENS4_6LayoutINS5_IJSC_SC_SC_EEENS5_IJNSA_ILi0EEESU_SU_EEEEENS5_IJNS4_10UnderscoreESX_SX_EEEEENS4_13SM90_TMA_LOADENS4_14ComposedLayoutINS4_7SwizzleILi3ELi4ELi3EEENS4_18smem_ptr_flag_bitsILi16EEENSS_INS5_IJNSA_ILi8EEESF_EEENS5_IJSF_SC_EEEEEEEvNS4_8identityENS4_23SM90_TMA_LOAD_MULTICASTES1A_vS1B_EENS_8epilogue10collective18CollectiveEpilogueINS1E_23Sm100TmaWarpSpecializedILi4ELi2ELi16ELb1ELb0EEEJSH_NS5_IJNSS_ISF_SC_EENSS_INSA_ILi32EEESC_EEEEESI_SJ_SI_SJ_NS1E_6fusion15FusionCallbacksIS1I_NS1N_17LinearCombinationISI_fSI_fLNS_15FloatRoundStyleE2EEESH_S1M_JEEENS4_5SM1004TMEM4LOAD26SM100_TMEM_LOAD_16dp256b4xES10_NS11_INS12_ILi2ELi4ELi3EEES15_NSS_INS5_IJS16_S1K_EEENS5_IJS1K_SC_EEEEEEENS4_17SM75_U32x4_LDSM_NENS4_14SM90_TMA_STOREES21_NS4_17SM90_U32x4_STSM_NENS4_39AutoVectorizingCopyWithAssumedAlignmentILi128EEEEEEvvEEEEvNT_6ParamsE,"",@"SHT_CUDA_INFO"
	.sectionflags	@""
	.align	4


	//----- nvinfo : EIATTR_CUDA_API_VERSION
	.align		4
        /*0000*/ 	.byte	0x04, 0x37
        /*0002*/ 	.short	(.L_31 - .L_30)
.L_30:
        /*0004*/ 	.word	0x00000082


	//----- nvinfo : EIATTR_KPARAM_INFO
	.align		4
.L_31:
        /*0008*/ 	.byte	0x04, 0x17
        /*000a*/ 	.short	(.L_33 - .L_32)
.L_32:
        /*000c*/ 	.word	0x00000000
        /*0010*/ 	.short	0x0000
        /*0012*/ 	.short	0x0000
        /*0014*/ 	.byte	0x00, 0xf0, 0x01, 0x20


	//----- nvinfo : EIATTR_AT_ENTRY_FRAGMENTS
	.align		4
.L_33:
        /*0018*/ 	.byte	0x04, 0x4f
        /*001a*/ 	.short	(.L_35 - .L_34)


	//   ....[0]....
.L_34:
        /*001c*/ 	.word	0x00000006


	//----- nvinfo : EIATTR_RESERVED_SMEM_USED
	.align		4
.L_35:
        /*0020*/ 	.byte	0x01, 0x41
	.zero		2


	//----- nvinfo : EIATTR_SPARSE_MMA_MASK
	.align		4
        /*0024*/ 	.byte	0x03, 0x50
        /*0026*/ 	.short	0x0000


	//----- nvinfo : EIATTR_TCGEN05_1CTA_USED
	.align		4
        /*0028*/ 	.byte	0x01, 0x51
	.zero		2


	//----- nvinfo : EIATTR_MAXREG_COUNT
	.align		4
        /*002c*/ 	.byte	0x03, 0x1b
        /*002e*/ 	.short	0x00ff


	//----- nvinfo : EIATTR_NUM_BARRIERS
	.align		4
        /*0030*/ 	.byte	0x02, 0x4c
        /*0032*/ 	.byte	0x07
	.zero		1


	//----- nvinfo : EIATTR_EXTERNS
	.align		4
        /*0034*/ 	.byte	0x04, 0x0f
        /*0036*/ 	.short	(.L_37 - .L_36)


	//   ....[0]....
	.align		4
.L_36:
        /*0038*/ 	.word	index@(__assertfail)


	//----- nvinfo : EIATTR_MERCURY_ISA_VERSION
	.align		4
.L_37:
        /*003c*/ 	.byte	0x03, 0x5f
        /*003e*/ 	.short	0x0101


	//----- nvinfo : EIATTR_INT_WARP_WIDE_INSTR_OFFSETS
	.align		4
        /*0040*/ 	.byte	0x04, 0x31
        /*0042*/ 	.short	(.L_39 - .L_38)


	//   ....[0]....
.L_38:
        /*0044*/ 	.word	0x00004040


	//   ....[1]....
        /*0048*/ 	.word	0x00004070


	//   ....[2]....
        /*004c*/ 	.word	0x00004090


	//   ....[3]....
        /*0050*/ 	.word	0x00004ca0


	//   ....[4]....
        /*0054*/ 	.word	0x00004d00


	//   ....[5]....
        /*0058*/ 	.word	0x00004de0


	//   ....[6]....
        /*005c*/ 	.word	0x00004e60


	//   ....[7]....
        /*0060*/ 	.word	0x00004f50


	//   ....[8]....
        /*0064*/ 	.word	0x00004fe0


	//   ....[9]....
        /*0068*/ 	.word	0x000050d0


	//   ....[10]....
        /*006c*/ 	.word	0x00005180


	//----- nvinfo : EIATTR_COOP_GROUP_MASK_REGIDS
	.align		4
.L_39:
        /*0070*/ 	.byte	0x04, 0x29
        /*0072*/ 	.short	(.L_41 - .L_40)


	//   ....[0]....
.L_40:
        /*0074*/ 	.word	0xffffffff


	//   ....[1]....
        /*0078*/ 	.word	0xffffffff


	//   ....[2]....
        /*007c*/ 	.word	0xffffffff


	//   ....[3]....
        /*0080*/ 	.word	0xffffffff


	//   ....[4]....
        /*0084*/ 	.word	0xffffffff


	//   ....[5]....
        /*0088*/ 	.word	0xffffffff


	//   ....[6]....
        /*008c*/ 	.word	0xffffffff


	//   ....[7]....
        /*0090*/ 	.word	0xffffffff


	//   ....[8]....
        /*0094*/ 	.word	0xffffffff


	//   ....[9]....
        /*0098*/ 	.word	0xffffffff


	//   ....[10]....
        /*009c*/ 	.word	0xffffffff


	//   ....[11]....
        /*00a0*/ 	.word	0xffffffff


	//   ....[12]....
        /*00a4*/ 	.word	0xffffffff


	//   ....[13]....
        /*00a8*/ 	.word	0xffffffff


	//----- nvinfo : EIATTR_COOP_GROUP_INSTR_OFFSETS
	.align		4
.L_41:
        /*00ac*/ 	.byte	0x04, 0x28
        /*00ae*/ 	.short	(.L_43 - .L_42)


	//   ....[0]....
.L_42:
        /*00b0*/ 	.word	0x00000080


	//   ....[1]....
        /*00b4*/ 	.word	0x000004f0


	//   ....[2]....
        /*00b8*/ 	.word	0x00000730


	//   ....[3]....
        /*00bc*/ 	.word	0x000008d0


	//   ....[4]....
        /*00c0*/ 	.word	0x000009d0


	//   ....[5]....
        /*00c4*/ 	.word	0x00000b40


	//   ....[6]....
        /*00c8*/ 	.word	0x00000ce0


	//   ....[7]....
        /*00cc*/ 	.word	0x00000ea0


	//   ....[8]....
        /*00d0*/ 	.word	0x00002100


	//   ....[9]....
        /*00d4*/ 	.word	0x00003230


	//   ....[10]....
        /*00d8*/ 	.word	0x00003440


	//   ....[11]....
        /*00dc*/ 	.word	0x00003470


	//   ....[12]....
        /*00e0*/ 	.word	0x00003f20


	//   ....[13]....
        /*00e4*/ 	.word	0x00004150


	//----- nvinfo : EIATTR_VRC_CTA_INIT_COUNT
	.align		4
.L_43:
        /*00e8*/ 	.byte	0x02, 0x4a
        /*00ea*/ 	.byte	0x80
	.zero		1


	//----- nvinfo : EIATTR_SYSCALL_OFFSETS
	.align		4
        /*00ec*/ 	.byte	0x04, 0x46
        /*00ee*/ 	.short	(.L_45 - .L_44)


	//   ....[0]....
.L_44:
        /*00f0*/ 	.word	0x00005e10


	//   ....[1]....
        /*00f4*/ 	.word	0x00005f00


	//   ....[2]....
        /*00f8*/ 	.word	0x00006690


	//   ....[3]....
        /*00fc*/ 	.word	0x00006f40


	//   ....[4]....
        /*0100*/ 	.word	0x000077d0


	//   ....[5]....
        /*0104*/ 	.word	0x00008050


	//----- nvinfo : EIATTR_MBARRIER_INSTR_OFFSETS
	.align		4
.L_45:
        /*0108*/ 	.byte	0x04, 0x39
        /*010a*/ 	.short	(.L_47 - .L_46)


	//   ....[0]....
.L_46:
        /*010c*/ 	.word	0x00000610
        /*0110*/ 	.word	0x000000ff
        /*0114*/ 	.word	0x00000000
        /*0118*/ 	.short	0x0100
        /*011a*/ 	.byte	0x04
	.zero		1


	//   ....[1]....
        /*011c*/ 	.word	0x00000620
        /*0120*/ 	.word	0x000000ff
        /*0124*/ 	.word	0x00000040
        /*0128*/ 	.short	0x0100
        /*012a*/ 	.byte	0x04
	.zero		1


	//   ....[2]....
        /*012c*/ 	.word	0x00000630
        /*0130*/ 	.word	0x000000ff
        /*0134*/ 	.word	0x00000008
        /*0138*/ 	.short	0x0100
        /*013a*/ 	.byte	0x04
	.zero		1


	//   ....[3]....
        /*013c*/ 	.word	0x00000640
        /*0140*/ 	.word	0x000000ff
        /*0144*/ 	.word	0x00000048
        /*0148*/ 	.short	0x0100
        /*014a*/ 	.byte	0x04
	.zero		1


	//   ....[4]....
        /*014c*/ 	.word	0x00000650
        /*0150*/ 	.word	0x000000ff
        /*0154*/ 	.word	0x00000010
        /*0158*/ 	.short	0x0100
        /*015a*/ 	.byte	0x04
	.zero		1


	//   ....[5]....
        /*015c*/ 	.word	0x00000660
        /*0160*/ 	.word	0x000000ff
        /*0164*/ 	.word	0x00000050
        /*0168*/ 	.short	0x0100
        /*016a*/ 	.byte	0x04
	.zero		1


	//   ....[6]....
        /*016c*/ 	.word	0x00000670
        /*0170*/ 	.word	0x000000ff
        /*0174*/ 	.word	0x00000018
        /*0178*/ 	.short	0x0100
        /*017a*/ 	.byte	0x04
	.zero		1


	//   ....[7]....
        /*017c*/ 	.word	0x00000680
        /*0180*/ 	.word	0x000000ff
        /*0184*/ 	.word	0x00000058
        /*0188*/ 	.short	0x0100
        /*018a*/ 	.byte	0x04
	.zero		1


	//   ....[8]....
        /*018c*/ 	.word	0x00000690
        /*0190*/ 	.word	0x000000ff
        /*0194*/ 	.word	0x00000020
        /*0198*/ 	.short	0x0100
        /*019a*/ 	.byte	0x04
	.zero		1


	//   ....[9]....
        /*019c*/ 	.word	0x000006a0
        /*01a0*/ 	.word	0x000000ff
        /*01a4*/ 	.word	0x00000060
        /*01a8*/ 	.short	0x0100
        /*01aa*/ 	.byte	0x04
	.zero		1


	//   ....[10]....
        /*01ac*/ 	.word	0x000006b0
        /*01b0*/ 	.word	0x000000ff
        /*01b4*/ 	.word	0x00000028
        /*01b8*/ 	.short	0x0100
        /*01ba*/ 	.byte	0x04
	.zero		1


	//   ....[11]....
        /*01bc*/ 	.word	0x000006c0
        /*01c0*/ 	.word	0x000000ff
        /*01c4*/ 	.word	0x00000068
        /*01c8*/ 	.short	0x0100
        /*01ca*/ 	.byte	0x04
	.zero		1


	//   ....[12]....
        /*01cc*/ 	.word	0x000006d0
        /*01d0*/ 	.word	0x000000ff
        /*01d4*/ 	.word	0x00000030
        /*01d8*/ 	.short	0x0100
        /*01da*/ 	.byte	0x04
	.zero		1


	//   ....[13]....
        /*01dc*/ 	.word	0x000006e0
        /*01e0*/ 	.word	0x000000ff
        /*01e4*/ 	.word	0x00000070
        /*01e8*/ 	.short	0x0100
        /*01ea*/ 	.byte	0x04
	.zero		1


	//   ....[14]....
        /*01ec*/ 	.word	0x000006f0
        /*01f0*/ 	.word	0x000000ff
        /*01f4*/ 	.word	0x00000038
        /*01f8*/ 	.short	0x0100
        /*01fa*/ 	.byte	0x04
	.zero		1


	//   ....[15]....
        /*01fc*/ 	.word	0x00000700
        /*0200*/ 	.word	0x000000ff
        /*0204*/ 	.word	0x00000078
        /*0208*/ 	.short	0x0100
        /*020a*/ 	.byte	0x04
	.zero		1


	//   ....[16]....
        /*020c*/ 	.word	0x00000840
        /*0210*/ 	.word	0x000000ff
        /*0214*/ 	.word	0x00000080
        /*0218*/ 	.short	0x0100
        /*021a*/ 	.byte	0x04
	.zero		1


	//   ....[17]....
        /*021c*/ 	.word	0x00000850
        /*0220*/ 	.word	0x000000ff
        /*0224*/ 	.word	0x000000a0
        /*0228*/ 	.short	0x0100
        /*022a*/ 	.byte	0x04
	.zero		1


	//   ....[18]....
        /*022c*/ 	.word	0x00000860
        /*0230*/ 	.word	0x000000ff
        /*0234*/ 	.word	0x00000088
        /*0238*/ 	.short	0x0100
        /*023a*/ 	.byte	0x04
	.zero		1


	//   ....[19]....
        /*023c*/ 	.word	0x00000870
        /*0240*/ 	.word	0x000000ff
        /*0244*/ 	.word	0x000000a8
        /*0248*/ 	.short	0x0100
        /*024a*/ 	.byte	0x04
	.zero		1


	//   ....[20]....
        /*024c*/ 	.word	0x00000880
        /*0250*/ 	.word	0x000000ff
        /*0254*/ 	.word	0x00000090
        /*0258*/ 	.short	0x0100
        /*025a*/ 	.byte	0x04
	.zero		1


	//   ....[21]....
        /*025c*/ 	.word	0x00000890
        /*0260*/ 	.word	0x000000ff
        /*0264*/ 	.word	0x000000b0
        /*0268*/ 	.short	0x0100
        /*026a*/ 	.byte	0x04
	.zero		1


	//   ....[22]....
        /*026c*/ 	.word	0x000008a0
        /*0270*/ 	.word	0x000000ff
        /*0274*/ 	.word	0x00000098
        /*0278*/ 	.short	0x0100
        /*027a*/ 	.byte	0x04
	.zero		1


	//   ....[23]....
        /*027c*/ 	.word	0x000008b0
        /*0280*/ 	.word	0x000000ff
        /*0284*/ 	.word	0x000000b8
        /*0288*/ 	.short	0x0100
        /*028a*/ 	.byte	0x04
	.zero		1


	//   ....[24]....
        /*028c*/ 	.word	0x000009a0
        /*0290*/ 	.word	0x000000ff
        /*0294*/ 	.word	0x000000c0
        /*0298*/ 	.short	0x0100
        /*029a*/ 	.byte	0x06
	.zero		1


	//   ....[25]....
        /*029c*/ 	.word	0x000009b0
        /*02a0*/ 	.word	0x000000ff
        /*02a4*/ 	.word	0x000000c8
        /*02a8*/ 	.short	0x0100
        /*02aa*/ 	.byte	0x06
	.zero		1


	//   ....[26]....
        /*02ac*/ 	.word	0x00000af0
        /*02b0*/ 	.word	0x000000ff
        /*02b4*/ 	.word	0x000000d0
        /*02b8*/ 	.short	0x0100
        /*02ba*/ 	.byte	0x06
	.zero		1


	//   ....[27]....
        /*02bc*/ 	.word	0x00000b00
        /*02c0*/ 	.word	0x000000ff
        /*02c4*/ 	.word	0x000000e0
        /*02c8*/ 	.short	0x0100
        /*02ca*/ 	.byte	0x06
	.zero		1


	//   ....[28]....
        /*02cc*/ 	.word	0x00000b10
        /*02d0*/ 	.word	0x000000ff
        /*02d4*/ 	.word	0x000000d8
        /*02d8*/ 	.short	0x0100
        /*02da*/ 	.byte	0x06
	.zero		1


	//   ....[29]....
        /*02dc*/ 	.word	0x00000b20
        /*02e0*/ 	.word	0x000000ff
        /*02e4*/ 	.word	0x000000e8
        /*02e8*/ 	.short	0x0100
        /*02ea*/ 	.byte	0x06
	.zero		1


	//   ....[30]....
        /*02ec*/ 	.word	0x00000c50
        /*02f0*/ 	.word	0x000000ff
        /*02f4*/ 	.word	0x000000f0
        /*02f8*/ 	.short	0x0100
        /*02fa*/ 	.byte	0x04
	.zero		1


	//   ....[31]....
        /*02fc*/ 	.word	0x00000c60
        /*0300*/ 	.word	0x000000ff
        /*0304*/ 	.word	0x00000110
        /*0308*/ 	.short	0x0100
        /*030a*/ 	.byte	0x04
	.zero		1


	//   ....[32]....
        /*030c*/ 	.word	0x00000c70
        /*0310*/ 	.word	0x000000ff
        /*0314*/ 	.word	0x000000f8
        /*0318*/ 	.short	0x0100
        /*031a*/ 	.byte	0x04
	.zero		1


	//   ....[33]....
        /*031c*/ 	.word	0x00000c80
        /*0320*/ 	.word	0x000000ff
        /*0324*/ 	.word	0x00000118
        /*0328*/ 	.short	0x0100
        /*032a*/ 	.byte	0x04
	.zero		1


	//   ....[34]....
        /*032c*/ 	.word	0x00000c90
        /*0330*/ 	.word	0x000000ff
        /*0334*/ 	.word	0x00000100
        /*0338*/ 	.short	0x0100
        /*033a*/ 	.byte	0x04
	.zero		1


	//   ....[35]....
        /*033c*/ 	.word	0x00000ca0
        /*0340*/ 	.word	0x000000ff
        /*0344*/ 	.word	0x00000120
        /*0348*/ 	.short	0x0100
        /*034a*/ 	.byte	0x04
	.zero		1


	//   ....[36]....
        /*034c*/ 	.word	0x00000cb0
        /*0350*/ 	.word	0x000000ff
        /*0354*/ 	.word	0x00000108
        /*0358*/ 	.short	0x0100
        /*035a*/ 	.byte	0x04
	.zero		1


	//   ....[37]....
        /*035c*/ 	.word	0x00000cc0
        /*0360*/ 	.word	0x000000ff
        /*0364*/ 	.word	0x00000128
        /*0368*/ 	.short	0x0100
        /*036a*/ 	.byte	0x04
	.zero		1


	//   ....[38]....
        /*036c*/ 	.word	0x00000db0
        /*0370*/ 	.word	0x000000ff
        /*0374*/ 	.word	0x00000130
        /*0378*/ 	.short	0x0100
        /*037a*/ 	.byte	0x04
	.zero		1


	//   ....[39]....
        /*037c*/ 	.word	0x00000dc0
        /*0380*/ 	.word	0x000000ff
        /*0384*/ 	.word	0x00000140
        /*0388*/ 	.short	0x0100
        /*038a*/ 	.byte	0x04
	.zero		1


	//   ....[40]....
        /*038c*/ 	.word	0x00000dd0
        /*0390*/ 	.word	0x000000ff
        /*0394*/ 	.word	0x00000138
        /*0398*/ 	.short	0x0100
        /*039a*/ 	.byte	0x04
	.zero		1


	//   ....[41]....
        /*039c*/ 	.word	0x00000de0
        /*03a0*/ 	.word	0x000000ff
        /*03a4*/ 	.word	0x00000148
        /*03a8*/ 	.short	0x0100
        /*03aa*/ 	.byte	0x04
	.zero		1


	//   ....[42]....
        /*03ac*/ 	.word	0x000019c0
        /*03b0*/ 	.word	0x00000000
        /*03b4*/ 	.word	0x00000140
        /*03b8*/ 	.short	0x010a
        /*03ba*/ 	.byte	0xff
	.zero		1


	//   ....[43]....
        /*03bc*/ 	.word	0x000019f0
        /*03c0*/ 	.word	0x00000000
        /*03c4*/ 	.word	0x00000130
        /*03c8*/ 	.short	0x0101
        /*03ca*/ 	.byte	0xff
	.zero		1


	//   ....[44]....
        /*03cc*/ 	.word	0x00001aa0
        /*03d0*/ 	.word	0x000000ff
        /*03d4*/ 	.word	0x00000040
        /*03d8*/ 	.short	0x010a
        /*03da*/ 	.byte	0x04
	.zero		1


	//   ....[45]....
        /*03dc*/ 	.word	0x00001b20
        /*03e0*/ 	.word	0x000000ff
        /*03e4*/ 	.word	0x00000040
        /*03e8*/ 	.short	0x010a
        /*03ea*/ 	.byte	0x21
	.zero		1


	//   ....[46]....
        /*03ec*/ 	.word	0x00001cb0
        /*03f0*/ 	.word	0x000000ff
        /*03f4*/ 	.word	0x00000040
        /*03f8*/ 	.short	0x010a
        /*03fa*/ 	.byte	0x06
	.zero		1


	//   ....[47]....
        /*03fc*/ 	.word	0x00001dc0
        /*0400*/ 	.word	0x000000ff
        /*0404*/ 	.word	0x000000c8
        /*0408*/ 	.short	0x0101
        /*040a*/ 	.byte	0x0d
	.zero		1


	//   ....[48]....
        /*040c*/ 	.word	0x00001de0
        /*0410*/ 	.word	0x000000ff
        /*0414*/ 	.word	0x00000040
        /*0418*/ 	.short	0x010a
        /*041a*/ 	.byte	0x04
	.zero		1


	//   ....[49]....
        /*041c*/ 	.word	0x00001e60
        /*0420*/ 	.word	0x000000ff
        /*0424*/ 	.word	0x00000040
        /*0428*/ 	.short	0x010a
        /*042a*/ 	.byte	0x09
	.zero		1


	//   ....[50]....
        /*042c*/ 	.word	0x00002000
        /*0430*/ 	.word	0x000000ff
        /*0434*/ 	.word	0x00000040
        /*0438*/ 	.short	0x010a
        /*043a*/ 	.byte	0x07
	.zero		1


	//   ....[51]....
        /*043c*/ 	.word	0x00002130
        /*0440*/ 	.word	0x00000003
        /*0444*/ 	.word	0x000000d0
        /*0448*/ 	.short	0x010a
        /*044a*/ 	.byte	0xff
	.zero		1


	//   ....[52]....
        /*044c*/ 	.word	0x00002280
        /*0450*/ 	.word	0x00000000
        /*0454*/ 	.word	0x00000000
        /*0458*/ 	.short	0x0101
        /*045a*/ 	.byte	0xff
	.zero		1


	//   ....[53]....
        /*045c*/ 	.word	0x00002840
        /*0460*/ 	.word	0x000000ff
        /*0464*/ 	.word	0x00000000
        /*0468*/ 	.short	0x010a
        /*046a*/ 	.byte	0x04
	.zero		1


	//   ....[54]....
        /*046c*/ 	.word	0x000028d0
        /*0470*/ 	.word	0x000000ff
        /*0474*/ 	.word	0x00000000
        /*0478*/ 	.short	0x010a
        /*047a*/ 	.byte	0x05
	.zero		1


	//   ....[55]....
        /*047c*/ 	.word	0x00002960
        /*0480*/ 	.word	0x000000ff
        /*0484*/ 	.word	0x00000000
        /*0488*/ 	.short	0x010a
        /*048a*/ 	.byte	0x05
	.zero		1


	//   ....[56]....
        /*048c*/ 	.word	0x000029f0
        /*0490*/ 	.word	0x000000ff
        /*0494*/ 	.word	0x00000000
        /*0498*/ 	.short	0x010a
        /*049a*/ 	.byte	0x05
	.zero		1


	//   ....[57]....
        /*049c*/ 	.word	0x00002a80
        /*04a0*/ 	.word	0x000000ff
        /*04a4*/ 	.word	0x00000000
        /*04a8*/ 	.short	0x010a
        /*04aa*/ 	.byte	0x05
	.zero		1


	//   ....[58]....
        /*04ac*/ 	.word	0x00002b10
        /*04b0*/ 	.word	0x000000ff
        /*04b4*/ 	.word	0x00000000
        /*04b8*/ 	.short	0x010a
        /*04ba*/ 	.byte	0x05
	.zero		1


	//   ....[59]....
        /*04bc*/ 	.word	0x00002ba0
        /*04c0*/ 	.word	0x000000ff
        /*04c4*/ 	.word	0x00000000
        /*04c8*/ 	.short	0x010a
        /*04ca*/ 	.byte	0x05
	.zero		1


	//   ....[60]....
        /*04cc*/ 	.word	0x00002c40
        /*04d0*/ 	.word	0x00000000
        /*04d4*/ 	.word	0x00000000
        /*04d8*/ 	.short	0x010a
        /*04da*/ 	.byte	0xff
	.zero		1


	//   ....[61]....
        /*04dc*/ 	.word	0x00002d80
        /*04e0*/ 	.word	0x00000002
        /*04e4*/ 	.word	0x00000130
        /*04e8*/ 	.short	0x010a
        /*04ea*/ 	.byte	0xff
	.zero		1


	//   ....[62]....
        /*04ec*/ 	.word	0x00002df0
        /*04f0*/ 	.word	0x00000002
        /*04f4*/ 	.word	0x00000000
        /*04f8*/ 	.short	0x0101
        /*04fa*/ 	.byte	0xff
	.zero		1


	//   ....[63]....
        /*04fc*/ 	.word	0x00002e10
        /*0500*/ 	.word	0x000000ff
        /*0504*/ 	.word	0x000000e0
        /*0508*/ 	.short	0x010a
        /*050a*/ 	.byte	0x04
	.zero		1


	//   ....[64]....
        /*050c*/ 	.word	0x00002f30
        /*0510*/ 	.word	0x00000002
        /*0514*/ 	.word	0x000000d0
        /*0518*/ 	.short	0x010a
        /*051a*/ 	.byte	0xff
	.zero		1


	//   ....[65]....
        /*051c*/ 	.word	0x00003030
        /*0520*/ 	.word	0x00000002
        /*0524*/ 	.word	0x00000000
        /*0528*/ 	.short	0x0101
        /*052a*/ 	.byte	0xff
	.zero		1


	//   ....[66]....
        /*052c*/ 	.word	0x000030c0
        /*0530*/ 	.word	0x000000ff
        /*0534*/ 	.word	0x000000e0
        /*0538*/ 	.short	0x0106
        /*053a*/ 	.byte	0x04
	.zero		1


	//   ....[67]....
        /*053c*/ 	.word	0x000030e0
        /*0540*/ 	.word	0x000000ff
        /*0544*/ 	.word	0x000000e0
        /*0548*/ 	.short	0x010a
        /*054a*/ 	.byte	0x04
	.zero		1


	//   ....[68]....
        /*054c*/ 	.word	0x00003170
        /*0550*/ 	.word	0x000000ff
        /*0554*/ 	.word	0x000000e0
        /*0558*/ 	.short	0x0106
        /*055a*/ 	.byte	0x07
	.zero		1


	//   ....[69]....
        /*055c*/ 	.word	0x000031b0
        /*0560*/ 	.word	0x00000000
        /*0564*/ 	.word	0x000000e0
        /*0568*/ 	.short	0x010a
        /*056a*/ 	.byte	0xff
	.zero		1


	//   ....[70]....
        /*056c*/ 	.word	0x00003710
        /*0570*/ 	.word	0x00000000
        /*0574*/ 	.word	0x000000d0
        /*0578*/ 	.short	0x010a
        /*057a*/ 	.byte	0xff
	.zero		1


	//   ....[71]....
        /*057c*/ 	.word	0x00003810
        /*0580*/ 	.word	0x00000003
        /*0584*/ 	.word	0x00000000
        /*0588*/ 	.short	0x0101
        /*058a*/ 	.byte	0xff
	.zero		1


	//   ....[72]....
        /*058c*/ 	.word	0x00003820
        /*0590*/ 	.word	0x000000ff
        /*0594*/ 	.word	0x00000000
        /*0598*/ 	.short	0x010a
        /*059a*/ 	.byte	0x04
	.zero		1


	//   ....[73]....
        /*059c*/ 	.word	0x000038a0
        /*05a0*/ 	.word	0x000000ff
        /*05a4*/ 	.word	0x00000110
        /*05a8*/ 	.short	0x010a
        /*05aa*/ 	.byte	0x1f
	.zero		1


	//   ....[74]....
        /*05ac*/ 	.word	0x00003980
        /*05b0*/ 	.word	0x000000ff
        /*05b4*/ 	.word	0x00000000
        /*05b8*/ 	.short	0x010a
        /*05ba*/ 	.byte	0x05
	.zero		1


	//   ....[75]....
        /*05bc*/ 	.word	0x00003ac0
        /*05c0*/ 	.word	0x000000ff
        /*05c4*/ 	.word	0x00000000
        /*05c8*/ 	.short	0x010a
        /*05ca*/ 	.byte	0x04
	.zero		1


	//   ....[76]....
        /*05cc*/ 	.word	0x00003d50
        /*05d0*/ 	.word	0x000000ff
        /*05d4*/ 	.word	0x00000000
        /*05d8*/ 	.short	0x010a
        /*05da*/ 	.byte	0x04
	.zero		1


	//   ....[77]....
        /*05dc*/ 	.word	0x00003de0
        /*05e0*/ 	.word	0x000000ff
        /*05e4*/ 	.word	0x00000000
        /*05e8*/ 	.short	0x010a
        /*05ea*/ 	.byte	0x05
	.zero		1


	//   ....[78]....
        /*05ec*/ 	.word	0x00003e70
        /*05f0*/ 	.word	0x000000ff
        /*05f4*/ 	.word	0x00000000
        /*05f8*/ 	.short	0x010a
        /*05fa*/ 	.byte	0x05
	.zero		1


	//   ....[79]....
        /*05fc*/ 	.word	0x00003f00
        /*0600*/ 	.word	0x000000ff
        /*0604*/ 	.word	0x00000000
        /*0608*/ 	.short	0x010a
        /*060a*/ 	.byte	0x04
	.zero		1


	//   ....[80]....
        /*060c*/ 	.word	0x00004460
        /*0610*/ 	.word	0x00000008
        /*0614*/ 	.word	0x000000d0
        /*0618*/ 	.short	0x010a
        /*061a*/ 	.byte	0xff
	.zero		1


	//   ....[81]....
        /*061c*/ 	.word	0x000045d0
        /*0620*/ 	.word	0x00000000
        /*0624*/ 	.word	0x00000000
        /*0628*/ 	.short	0x0101
        /*062a*/ 	.byte	0xff
	.zero		1


	//   ....[82]....
        /*062c*/ 	.word	0x00004ab0
        /*0630*/ 	.word	0x000000ff
        /*0634*/ 	.word	0x000000c8
        /*0638*/ 	.short	0x010a
        /*063a*/ 	.byte	0x15
	.zero		1


	//   ....[83]....
        /*063c*/ 	.word	0x00004c40
        /*0640*/ 	.word	0x000000ff
        /*0644*/ 	.word	0x000000a0
        /*0648*/ 	.short	0x010a
        /*064a*/ 	.byte	0x15
	.zero		1


	//   ....[84]....
        /*064c*/ 	.word	0x00004d90
        /*0650*/ 	.word	0x000000ff
        /*0654*/ 	.word	0x00000080
        /*0658*/ 	.short	0x010b
        /*065a*/ 	.byte	0x15
	.zero		1


	//   ....[85]....
        /*065c*/ 	.word	0x00004da0
        /*0660*/ 	.word	0x000000ff
        /*0664*/ 	.word	0x00000000
        /*0668*/ 	.short	0x0101
        /*066a*/ 	.byte	0x32
	.zero		1


	//   ....[86]....
        /*066c*/ 	.word	0x00004db0
        /*0670*/ 	.word	0x000000ff
        /*0674*/ 	.word	0x000000a8
        /*0678*/ 	.short	0x010a
        /*067a*/ 	.byte	0x15
	.zero		1


	//   ....[87]....
        /*067c*/ 	.word	0x00004f00
        /*0680*/ 	.word	0x000000ff
        /*0684*/ 	.word	0x00000088
        /*0688*/ 	.short	0x010b
        /*068a*/ 	.byte	0x15
	.zero		1


	//   ....[88]....
        /*068c*/ 	.word	0x00004f10
        /*0690*/ 	.word	0x000000ff
        /*0694*/ 	.word	0x00000000
        /*0698*/ 	.short	0x0101
        /*069a*/ 	.byte	0x31
	.zero		1


	//   ....[89]....
        /*069c*/ 	.word	0x00004f20
        /*06a0*/ 	.word	0x000000ff
        /*06a4*/ 	.word	0x000000b0
        /*06a8*/ 	.short	0x010a
        /*06aa*/ 	.byte	0x15
	.zero		1


	//   ....[90]....
        /*06ac*/ 	.word	0x00005080
        /*06b0*/ 	.word	0x000000ff
        /*06b4*/ 	.word	0x00000090
        /*06b8*/ 	.short	0x010b
        /*06ba*/ 	.byte	0x15
	.zero		1


	//   ....[91]....
        /*06bc*/ 	.word	0x00005090
        /*06c0*/ 	.word	0x000000ff
        /*06c4*/ 	.word	0x00000000
        /*06c8*/ 	.short	0x0101
        /*06ca*/ 	.byte	0x30
	.zero		1


	//   ....[92]....
        /*06cc*/ 	.word	0x000050a0
        /*06d0*/ 	.word	0x000000ff
        /*06d4*/ 	.word	0x000000b8
        /*06d8*/ 	.short	0x010a
        /*06da*/ 	.byte	0x15
	.zero		1


	//   ....[93]....
        /*06dc*/ 	.word	0x000052a0
        /*06e0*/ 	.word	0x000000ff
        /*06e4*/ 	.word	0x00000098
        /*06e8*/ 	.short	0x010b
        /*06ea*/ 	.byte	0x15
	.zero		1


	//   ....[94]....
        /*06ec*/ 	.word	0x000052b0
        /*06f0*/ 	.word	0x000000ff
        /*06f4*/ 	.word	0x00000000
        /*06f8*/ 	.short	0x0101
        /*06fa*/ 	.byte	0x2b
	.zero		1


	//   ....[95]....
        /*06fc*/ 	.word	0x000052e0
        /*0700*/ 	.word	0x000000ff
        /*0704*/ 	.word	0x000000a0
        /*0708*/ 	.short	0x010a
        /*070a*/ 	.byte	0x15
	.zero		1


	//   ....[96]....
        /*070c*/ 	.word	0x00005300
        /*0710*/ 	.word	0x000000ff
        /*0714*/ 	.word	0x000000a8
        /*0718*/ 	.short	0x010a
        /*071a*/ 	.byte	0x15
	.zero		1


	//   ....[97]....
        /*071c*/ 	.word	0x00005320
        /*0720*/ 	.word	0x000000ff
        /*0724*/ 	.word	0x000000b0
        /*0728*/ 	.short	0x010a
        /*072a*/ 	.byte	0x15
	.zero		1


	//   ....[98]....
        /*072c*/ 	.word	0x00005360
        /*0730*/ 	.word	0x00000000
        /*0734*/ 	.word	0x000000b8
        /*0738*/ 	.short	0x010a
        /*073a*/ 	.byte	0xff
	.zero		1


	//   ....[99]....
        /*073c*/ 	.word	0x000056a0
        /*0740*/ 	.word	0x00000003
        /*0744*/ 	.word	0x000000d0
        /*0748*/ 	.short	0x010a
        /*074a*/ 	.byte	0xff
	.zero		1


	//   ....[100]....
        /*074c*/ 	.word	0x00005820
        /*0750*/ 	.word	0x00000000
        /*0754*/ 	.word	0x00000000
        /*0758*/ 	.short	0x0101
        /*075a*/ 	.byte	0xff
	.zero		1


	//   ....[101]....
        /*075c*/ 	.word	0x00006340
        /*0760*/ 	.word	0x000000ff
        /*0764*/ 	.word	0x00000080
        /*0768*/ 	.short	0x010a
        /*076a*/ 	.byte	0x2c
	.zero		1


	//   ....[102]....
        /*076c*/ 	.word	0x00006380
        /*0770*/ 	.word	0x0000001a
        /*0774*/ 	.word	0x000000f0
        /*0778*/ 	.short	0x010a
        /*077a*/ 	.byte	0xff
	.zero		1


	//   ....[103]....
        /*077c*/ 	.word	0x00006490
        /*0780*/ 	.word	0x000000ff
        /*0784*/ 	.word	0x00000080
        /*0788*/ 	.short	0x010a
        /*078a*/ 	.byte	0x2c
	.zero		1


	//   ....[104]....
        /*078c*/ 	.word	0x00006570
        /*0790*/ 	.word	0x0000001a
        /*0794*/ 	.word	0x000000f0
        /*0798*/ 	.short	0x010a
        /*079a*/ 	.byte	0xff
	.zero		1


	//   ....[105]....
        /*079c*/ 	.word	0x00006ca0
        /*07a0*/ 	.word	0x00000000
        /*07a4*/ 	.word	0x00000000
        /*07a8*/ 	.short	0x0101
        /*07aa*/ 	.byte	0xff
	.zero		1


	//   ....[106]....
        /*07ac*/ 	.word	0x00006cb0
        /*07b0*/ 	.word	0x00000004
        /*07b4*/ 	.word	0x00000080
        /*07b8*/ 	.short	0x010a
        /*07ba*/ 	.byte	0xff
	.zero		1


	//   ....[107]....
        /*07bc*/ 	.word	0x00006d70
        /*07c0*/ 	.word	0x00000004
        /*07c4*/ 	.word	0x00000080
        /*07c8*/ 	.short	0x010a
        /*07ca*/ 	.byte	0xff
	.zero		1


	//   ....[108]....
        /*07cc*/ 	.word	0x00007530
        /*07d0*/ 	.word	0x00000000
        /*07d4*/ 	.word	0x00000000
        /*07d8*/ 	.short	0x0101
        /*07da*/ 	.byte	0xff
	.zero		1


	//   ....[109]....
        /*07dc*/ 	.word	0x00007550
        /*07e0*/ 	.word	0x00000002
        /*07e4*/ 	.word	0x00000080
        /*07e8*/ 	.short	0x010a
        /*07ea*/ 	.byte	0xff
	.zero		1


	//   ....[110]....
        /*07ec*/ 	.word	0x00007600
        /*07f0*/ 	.word	0x00000002
        /*07f4*/ 	.word	0x00000080
        /*07f8*/ 	.short	0x010a
        /*07fa*/ 	.byte	0xff
	.zero		1


	//   ....[111]....
        /*07fc*/ 	.word	0x00007db0
        /*0800*/ 	.word	0x00000000
        /*0804*/ 	.word	0x00000000
        /*0808*/ 	.short	0x0101
        /*080a*/ 	.byte	0xff
	.zero		1


	//   ....[112]....
        /*080c*/ 	.word	0x00007dd0
        /*0810*/ 	.word	0x00000003
        /*0814*/ 	.word	0x00000080
        /*0818*/ 	.short	0x010a
        /*081a*/ 	.byte	0xff
	.zero		1


	//   ....[113]....
        /*081c*/ 	.word	0x00007e80
        /*0820*/ 	.word	0x00000003
        /*0824*/ 	.word	0x00000080
        /*0828*/ 	.short	0x010a
        /*082a*/ 	.byte	0xff
	.zero		1


	//   ....[114]....
        /*082c*/ 	.word	0x00008290
        /*0830*/ 	.word	0x000000ff
        /*0834*/ 	.word	0x00000000
        /*0838*/ 	.short	0x0101
        /*083a*/ 	.byte	0x04
	.zero		1


	//   ....[115]....
        /*083c*/ 	.word	0x000086a0
        /*0840*/ 	.word	0x00000000
        /*0844*/ 	.word	0x00000000
        /*0848*/ 	.short	0x0101
        /*084a*/ 	.byte	0xff
	.zero		1


	//   ....[116]....
        /*084c*/ 	.word	0x00008950
        /*0850*/ 	.word	0x000000ff
        /*0854*/ 	.word	0x00000000
        /*0858*/ 	.short	0x0101
        /*085a*/ 	.byte	0x04
	.zero		1


	//   ....[117]....
        /*085c*/ 	.word	0x00008970
        /*0860*/ 	.word	0x00000000
        /*0864*/ 	.word	0x00000140
        /*0868*/ 	.short	0x010a
        /*086a*/ 	.byte	0xff
	.zero		1


	//   ....[118]....
        /*086c*/ 	.word	0x000089d0
        /*0870*/ 	.word	0x00000000
        /*0874*/ 	.word	0x00000040
        /*0878*/ 	.short	0x010a
        /*087a*/ 	.byte	0xff
	.zero		1


	//   ....[119]....
        /*087c*/ 	.word	0x00008a30
        /*0880*/ 	.word	0x00000000
        /*0884*/ 	.word	0x00000040
        /*0888*/ 	.short	0x010a
        /*088a*/ 	.byte	0xff
	.zero		1


	//   ....[120]....
        /*088c*/ 	.word	0x00008a80
        /*0890*/ 	.word	0x00000003
        /*0894*/ 	.word	0x000000d0
        /*0898*/ 	.short	0x010a
        /*089a*/ 	.byte	0xff
	.zero		1


	//   ....[121]....
        /*089c*/ 	.word	0x00008ae0
        /*08a0*/ 	.word	0x00000000
        /*08a4*/ 	.word	0x00000000
        /*08a8*/ 	.short	0x010a
        /*08aa*/ 	.byte	0xff
	.zero		1


	//   ....[122]....
        /*08ac*/ 	.word	0x00008b40
        /*08b0*/ 	.word	0x00000000
        /*08b4*/ 	.word	0x00000000
        /*08b8*/ 	.short	0x010a
        /*08ba*/ 	.byte	0xff
	.zero		1


	//   ....[123]....
        /*08bc*/ 	.word	0x00008ba0
        /*08c0*/ 	.word	0x00000000
        /*08c4*/ 	.word	0x00000000
        /*08c8*/ 	.short	0x010a
        /*08ca*/ 	.byte	0xff
	.zero		1


	//   ....[124]....
        /*08cc*/ 	.word	0x00008c00
        /*08d0*/ 	.word	0x00000000
        /*08d4*/ 	.word	0x00000000
        /*08d8*/ 	.short	0x010a
        /*08da*/ 	.byte	0xff
	.zero		1


	//   ....[125]....
        /*08dc*/ 	.word	0x00008c60
        /*08e0*/ 	.word	0x00000000
        /*08e4*/ 	.word	0x00000000
        /*08e8*/ 	.short	0x010a
        /*08ea*/ 	.byte	0xff
	.zero		1


	//   ....[126]....
        /*08ec*/ 	.word	0x00008cc0
        /*08f0*/ 	.word	0x00000000
        /*08f4*/ 	.word	0x00000000
        /*08f8*/ 	.short	0x010a
        /*08fa*/ 	.byte	0xff
	.zero		1


	//   ....[127]....
        /*08fc*/ 	.word	0x00008d20
        /*0900*/ 	.word	0x00000000
        /*0904*/ 	.word	0x00000000
        /*0908*/ 	.short	0x010a
        /*090a*/ 	.byte	0xff
	.zero		1


	//   ....[128]....
        /*090c*/ 	.word	0x00008d70
        /*0910*/ 	.word	0x00000002
        /*0914*/ 	.word	0x00000130
        /*0918*/ 	.short	0x010a
        /*091a*/ 	.byte	0xff
	.zero		1


	//   ....[129]....
        /*091c*/ 	.word	0x00008dd0
        /*0920*/ 	.word	0x00000002
        /*0924*/ 	.word	0x000000e0
        /*0928*/ 	.short	0x010a
        /*092a*/ 	.byte	0xff
	.zero		1


	//   ....[130]....
        /*092c*/ 	.word	0x00008e20
        /*0930*/ 	.word	0x00000002
        /*0934*/ 	.word	0x000000d0
        /*0938*/ 	.short	0x010a
        /*093a*/ 	.byte	0xff
	.zero		1


	//   ....[131]....
        /*093c*/ 	.word	0x00008e80
        /*0940*/ 	.word	0x00000000
        /*0944*/ 	.word	0x000000e0
        /*0948*/ 	.short	0x010a
        /*094a*/ 	.byte	0xff
	.zero		1


	//   ....[132]....
        /*094c*/ 	.word	0x00008ed0
        /*0950*/ 	.word	0x00000000
        /*0954*/ 	.word	0x000000d0
        /*0958*/ 	.short	0x010a
        /*095a*/ 	.byte	0xff
	.zero		1


	//   ....[133]....
        /*095c*/ 	.word	0x00008f30
        /*0960*/ 	.word	0x00000002
        /*0964*/ 	.word	0x00000110
        /*0968*/ 	.short	0x010a
        /*096a*/ 	.byte	0xff
	.zero		1


	//   ....[134]....
        /*096c*/ 	.word	0x00008f90
        /*0970*/ 	.word	0x00000000
        /*0974*/ 	.word	0x00000000
        /*0978*/ 	.short	0x010a
        /*097a*/ 	.byte	0xff
	.zero		1


	//   ....[135]....
        /*097c*/ 	.word	0x00008ff0
        /*0980*/ 	.word	0x00000000
        /*0984*/ 	.word	0x00000000
        /*0988*/ 	.short	0x010a
        /*098a*/ 	.byte	0xff
	.zero		1


	//   ....[136]....
        /*098c*/ 	.word	0x00009050
        /*0990*/ 	.word	0x00000000
        /*0994*/ 	.word	0x00000000
        /*0998*/ 	.short	0x010a
        /*099a*/ 	.byte	0xff
	.zero		1


	//   ....[137]....
        /*099c*/ 	.word	0x000090b0
        /*09a0*/ 	.word	0x00000000
        /*09a4*/ 	.word	0x00000000
        /*09a8*/ 	.short	0x010a
        /*09aa*/ 	.byte	0xff
	.zero		1


	//   ....[138]....
        /*09ac*/ 	.word	0x00009110
        /*09b0*/ 	.word	0x00000000
        /*09b4*/ 	.word	0x00000000
        /*09b8*/ 	.short	0x010a
        /*09ba*/ 	.byte	0xff
	.zero		1


	//   ....[139]....
        /*09bc*/ 	.word	0x00009160
        /*09c0*/ 	.word	0x00000008
        /*09c4*/ 	.word	0x000000d0
        /*09c8*/ 	.short	0x010a
        /*09ca*/ 	.byte	0xff
	.zero		1


	//   ....[140]....
        /*09cc*/ 	.word	0x000091c0
        /*09d0*/ 	.word	0x00000000
        /*09d4*/ 	.word	0x000000c8
        /*09d8*/ 	.short	0x010a
        /*09da*/ 	.byte	0xff
	.zero		1


	//   ....[141]....
        /*09dc*/ 	.word	0x00009220
        /*09e0*/ 	.word	0x00000000
        /*09e4*/ 	.word	0x000000a0
        /*09e8*/ 	.short	0x010a
        /*09ea*/ 	.byte	0xff
	.zero		1


	//   ....[142]....
        /*09ec*/ 	.word	0x00009280
        /*09f0*/ 	.word	0x00000000
        /*09f4*/ 	.word	0x000000a8
        /*09f8*/ 	.short	0x010a
        /*09fa*/ 	.byte	0xff
	.zero		1


	//   ....[143]....
        /*09fc*/ 	.word	0x000092e0
        /*0a00*/ 	.word	0x00000000
        /*0a04*/ 	.word	0x000000b0
        /*0a08*/ 	.short	0x010a
        /*0a0a*/ 	.byte	0xff
	.zero		1


	//   ....[144]....
        /*0a0c*/ 	.word	0x00009340
        /*0a10*/ 	.word	0x00000000
        /*0a14*/ 	.word	0x000000b8
        /*0a18*/ 	.short	0x010a
        /*0a1a*/ 	.byte	0xff
	.zero		1


	//   ....[145]....
        /*0a1c*/ 	.word	0x000093a0
        /*0a20*/ 	.word	0x00000000
        /*0a24*/ 	.word	0x000000a0
        /*0a28*/ 	.short	0x010a
        /*0a2a*/ 	.byte	0xff
	.zero		1


	//   ....[146]....
        /*0a2c*/ 	.word	0x00009400
        /*0a30*/ 	.word	0x00000000
        /*0a34*/ 	.word	0x000000a8
        /*0a38*/ 	.short	0x010a
        /*0a3a*/ 	.byte	0xff
	.zero		1


	//   ....[147]....
        /*0a3c*/ 	.word	0x00009460
        /*0a40*/ 	.word	0x00000000
        /*0a44*/ 	.word	0x000000b0
        /*0a48*/ 	.short	0x010a
        /*0a4a*/ 	.byte	0xff
	.zero		1


	//   ....[148]....
        /*0a4c*/ 	.word	0x000094b0
        /*0a50*/ 	.word	0x00000003
        /*0a54*/ 	.word	0x000000d0
        /*0a58*/ 	.short	0x010a
        /*0a5a*/ 	.byte	0xff
	.zero		1


	//   ....[149]....
        /*0a5c*/ 	.word	0x00009510
        /*0a60*/ 	.word	0x00000000
        /*0a64*/ 	.word	0x00000080
        /*0a68*/ 	.short	0x010a
        /*0a6a*/ 	.byte	0xff
	.zero		1


	//   ....[150]....
        /*0a6c*/ 	.word	0x00009560
        /*0a70*/ 	.word	0x0000001a
        /*0a74*/ 	.word	0x000000f0
        /*0a78*/ 	.short	0x010a
        /*0a7a*/ 	.byte	0xff
	.zero		1


	//   ....[151]....
        /*0a7c*/ 	.word	0x000095b0
        /*0a80*/ 	.word	0x00000004
        /*0a84*/ 	.word	0x00000080
        /*0a88*/ 	.short	0x010a
        /*0a8a*/ 	.byte	0xff
	.zero		1


	//   ....[152]....
        /*0a8c*/ 	.word	0x00009600
        /*0a90*/ 	.word	0x00000002
        /*0a94*/ 	.word	0x00000080
        /*0a98*/ 	.short	0x010a
        /*0a9a*/ 	.byte	0xff
	.zero		1


	//   ....[153]....
        /*0a9c*/ 	.word	0x00009650
        /*0aa0*/ 	.word	0x00000003
        /*0aa4*/ 	.word	0x00000080
        /*0aa8*/ 	.short	0x010a
        /*0aaa*/ 	.byte	0xff
	.zero		1


	//----- nvinfo : EIATTR_NUM_MBARRIERS
	.align		4
.L_47:
        /*0aac*/ 	.byte	0x03, 0x38
        /*0aae*/ 	.short	0x002a


	//----- nvinfo : EIATTR_EXIT_INSTR_OFFSETS
	.align		4
        /*0ab0*/ 	.byte	0x04, 0x1c
        /*0ab2*/ 	.short	(.L_49 - .L_48)


	//   ....[0]....
.L_48:
        /*0ab4*/ 	.word	0x00002c70


	//   ....[1]....
        /*0ab8*/ 	.word	0x00003180


	//   ....[2]....
        /*0abc*/ 	.word	0x000031e0


	//   ....[3]....
        /*0ac0*/ 	.word	0x00004160


	//   ....[4]....
        /*0ac4*/ 	.word	0x00005390


	//   ....[5]....
        /*0ac8*/ 	.word	0x000053d0


	//   ....[6]....
        /*0acc*/ 	.word	0x00008830


	//   ....[7]....
        /*0ad0*/ 	.word	0x000088b0


	//   ....[8]....
        /*0ad4*/ 	.word	0x000088e0


	//   ....[9]....
        /*0ad8*/ 	.word	0x00008960


	//----- nvinfo : EIATTR_MAX_THREADS
	.align		4
.L_49:
        /*0adc*/ 	.byte	0x04, 0x05
        /*0ade*/ 	.short	(.L_51 - .L_50)
.L_50:
        /*0ae0*/ 	.word	0x00000100
        /*0ae4*/ 	.word	0x00000001
        /*0ae8*/ 	.word	0x00000001


	//----- nvinfo : EIATTR_CRS_STACK_SIZE
	.align		4
.L_51:
        /*0aec*/ 	.byte	0x04, 0x1e
        /*0aee*/ 	.short	(.L_53 - .L_52)
.L_52:
        /*0af0*/ 	.word	0x00000000


	//----- nvinfo : EIATTR_CBANK_PARAM_SIZE
	.align		4
.L_53:
        /*0af4*/ 	.byte	0x03, 0x19
        /*0af6*/ 	.short	0x0800


	//----- nvinfo : EIATTR_PARAM_CBANK
	.align		4
        /*0af8*/ 	.byte	0x04, 0x0a
        /*0afa*/ 	.short	(.L_55 - .L_54)
	.align		4
.L_54:
        /*0afc*/ 	.word	index@(.nv.constant0._ZN7cutlass13device_kernelINS_4gemm6kernel13GemmUniversalIN4cute5tupleIJiiiiEEENS1_10collective13CollectiveMmaINS1_35MainloopSm100TmaUmmaWarpSpecializedILi8ELi2ELi4ENS5_IJNS4_1CILi4EEENSA_ILi1EEESC_EEEEENS5_IJNSA_ILi64EEENSA_ILi128EEESF_EEENS_6half_tENS5_IJlSC_lEEESI_SJ_NS4_8TiledMMAINS4_8MMA_AtomIJNS4_20SM100_MMA_F16BF16_SSISI_SI_fLi64ELi128ELNS4_4UMMA5MajorE0ELSO_0ELNSN_7ScaleInE0ELSP_0EEEEEENS4_6LayoutINS5_IJSC_SC_SC_EEENS5_IJNSA_ILi0EEESU_SU_EEEEENS5_IJNS4_10UnderscoreESX_SX_EEEEENS4_13SM90_TMA_LOADENS4_14ComposedLayoutINS4_7SwizzleILi3ELi4ELi3EEENS4_18smem_ptr_flag_bitsILi16EEENSS_INS5_IJNSA_ILi8EEESF_EEENS5_IJSF_SC_EEEEEEEvNS4_8identityENS4_23SM90_TMA_LOAD_MULTICASTES1A_vS1B_EENS_8epilogue10collective18CollectiveEpilogueINS1E_23Sm100TmaWarpSpecializedILi4ELi2ELi16ELb1ELb0EEEJSH_NS5_IJNSS_ISF_SC_EENSS_INSA_ILi32EEESC_EEEEESI_SJ_SI_SJ_NS1E_6fusion15FusionCallbacksIS1I_NS1N_17LinearCombinationISI_fSI_fLNS_15FloatRoundStyleE2EEESH_S1M_JEEENS4_5SM1004TMEM4LOAD26SM100_TMEM_LOAD_16dp256b4xES10_NS11_INS12_ILi2ELi4ELi3EEES15_NSS_INS5_IJS16_S1K_EEENS5_IJS1K_SC_EEEEEEENS4_17SM75_U32x4_LDSM_NENS4_14SM90_TMA_STOREES21_NS4_17SM90_U32x4_STSM_NENS4_39AutoVectorizingCopyWithAssumedAlignmentILi128EEEEEEvvEEEEvNT_6ParamsE)
        /*0b00*/ 	.short	0x0380
        /*0b02*/ 	.short	0x0800


	//----- nvinfo : EIATTR_SW_WAR
	.align		4
.L_55:
        /*0b04*/ 	.byte	0x04, 0x36
        /*0b06*/ 	.short	(.L_57 - .L_56)
.L_56:
        /*0b08*/ 	.word	0x00000008
.L_57:


//--------------------- .nv.callgraph             --------------------------
	.section	.nv.callgraph,"",@"SHT_CUDA_CALLGRAPH"
	.align	4
	.sectionentsize	8
	.align		4
        /*0000*/ 	.word	0x00000000
	.align		4
        /*0004*/ 	.word	0xffffffff
	.align		4
        /*0008*/ 	.word	index@(_ZN7cutlass13device_kernelINS_4gemm6kernel13GemmUniversalIN4cute5tupleIJiiiiEEENS1_10collective13CollectiveMmaINS1_35MainloopSm100TmaUmmaWarpSpecializedILi8ELi2ELi4ENS5_IJNS4_1CILi4EEENSA_ILi1EEESC_EEEEENS5_IJNSA_ILi64EEENSA_ILi128EEESF_EEENS_6half_tENS5_IJlSC_lEEESI_SJ_NS4_8TiledMMAINS4_8MMA_AtomIJNS4_20SM100_MMA_F16BF16_SSISI_SI_fLi64ELi128ELNS4_4UMMA5MajorE0ELSO_0ELNSN_7ScaleInE0ELSP_0EEEEEENS4_6LayoutINS5_IJSC_SC_SC_EEENS5_IJNSA_ILi0EEESU_SU_EEEEENS5_IJNS4_10UnderscoreESX_SX_EEEEENS4_13SM90_TMA_LOADENS4_14ComposedLayoutINS4_7SwizzleILi3ELi4ELi3EEENS4_18smem_ptr_flag_bitsILi16EEENSS_INS5_IJNSA_ILi8EEESF_EEENS5_IJSF_SC_EEEEEEEvNS4_8identityENS4_23SM90_TMA_LOAD_MULTICASTES1A_vS1B_EENS_8epilogue10collective18CollectiveEpilogueINS1E_23Sm100TmaWarpSpecializedILi4ELi2ELi16ELb1ELb0EEEJSH_NS5_IJNSS_ISF_SC_EENSS_INSA_ILi32EEESC_EEEEESI_SJ_SI_SJ_NS1E_6fusion15FusionCallbacksIS1I_NS1N_17LinearCombinationISI_fSI_fLNS_15FloatRoundStyleE2EEESH_S1M_JEEENS4_5SM1004TMEM4LOAD26SM100_TMEM_LOAD_16dp256b4xES10_NS11_INS12_ILi2ELi4ELi3EEES15_NSS_INS5_IJS16_S1K_EEENS5_IJS1K_SC_EEEEEEENS4_17SM75_U32x4_LDSM_NENS4_14SM90_TMA_STOREES21_NS4_17SM90_U32x4_STSM_NENS4_39AutoVectorizingCopyWithAssumedAlignmentILi128EEEEEEvvEEEEvNT_6ParamsE)
	.align		4
        /*000c*/ 	.word	index@(__assertfail)
	.align		4
        /*0010*/ 	.word	0x00000000
	.align		4
        /*0014*/ 	.word	0xfffffffe
	.align		4
        /*0018*/ 	.word	0x00000000
	.align		4
        /*001c*/ 	.word	0xfffffffd
	.align		4
        /*0020*/ 	.word	0x00000000
	.align		4
        /*0024*/ 	.word	0xfffffffc


//--------------------- .nv.constant4             --------------------------
	.section	.nv.constant4,"a",@progbits
	.align	8
	.align		8
.nv.constant4:
        /*0000*/ 	.dword	__assertfail
	.align		8
        /*0008*/ 	.dword	__unnamed_1
	.align		8
        /*0010*/ 	.dword	__unnamed_2
	.align		8
        /*0018*/ 	.dword	_ZN40_INTERNAL_7c26ce0c_4_k_cu_4a327ddb_266234cuda3std3__45__cpo5beginE
	.align		8
        /*0020*/ 	.dword	_ZN40_INTERNAL_7c26ce0c_4_k_cu_4a327ddb_266234cuda3std3__45__cpo3endE
	.align		8
        /*0028*/ 	.dword	_ZN40_INTERNAL_7c26ce0c_4_k_cu_4a327ddb_266234cuda3std3__45__cpo6cbeginE
	.align		8
        /*0030*/ 	.dword	_ZN40_INTERNAL_7c26ce0c_4_k_cu_4a327ddb_266234cuda3std3__45__cpo4cendE
	.align		8
        /*0038*/ 	.dword	_ZN40_INTERNAL_7c26ce0c_4_k_cu_4a327ddb_266234cuda3std3__442_GLOBAL__N__7c26ce0c_4_k_cu_4a327ddb_266236ignoreE
	.align		8
        /*0040*/ 	.dword	_ZN40_INTERNAL_7c26ce0c_4_k_cu_4a327ddb_266234cuda3std3__419piecewise_constructE
	.align		8
        /*0048*/ 	.dword	_ZN40_INTERNAL_7c26ce0c_4_k_cu_4a327ddb_266234cuda3std3__48in_placeE
	.align		8
        /*0050*/ 	.dword	_ZN40_INTERNAL_7c26ce0c_4_k_cu_4a327ddb_266234cuda3std6ranges3__45__cpo4swapE
	.align		8
        /*0058*/ 	.dword	_ZN40_INTERNAL_7c26ce0c_4_k_cu_4a327ddb_266234cuda3std6ranges3__45__cpo9iter_moveE
	.align		8
        /*0060*/ 	.dword	_ZN40_INTERNAL_7c26ce0c_4_k_cu_4a327ddb_266234cute7productE
	.align		8
        /*0068*/ 	.dword	_ZN40_INTERNAL_7c26ce0c_4_k_cu_4a327ddb_266234cute1_E
	.align		8
        /*0070*/ 	.dword	$str$25
	.align		8
        /*0078*/ 	.dword	$str$26
	.align		8
        /*0080*/ 	.dword	$str$27
	.align		8
        /*0088*/ 	.dword	$str$28


//--------------------- .text._ZN7cutlass13device_kernelINS_4gemm6kernel13GemmUniversalIN4cute5tupleIJiiiiEEENS1_10collective13CollectiveMmaINS1_35MainloopSm100TmaUmmaWarpSpecializedILi8ELi2ELi4ENS5_IJNS4_1CILi4EEENSA_ILi1EEESC_EEEEENS5_IJNSA_ILi64EEENSA_ILi128EEESF_EEENS_6half_tENS5_IJlSC_lEEESI_SJ_NS4_8TiledMMAINS4_8MMA_AtomIJNS4_20SM100_MMA_F16BF16_SSISI_SI_fLi64ELi128ELNS4_4UMMA5MajorE0ELSO_0ELNSN_7ScaleInE0ELSP_0EEEEEENS4_6LayoutINS5_IJSC_SC_SC_EEENS5_IJNSA_ILi0EEESU_SU_EEEEENS5_IJNS4_10UnderscoreESX_SX_EEEEENS4_13SM90_TMA_LOADENS4_14ComposedLayoutINS4_7SwizzleILi3ELi4ELi3EEENS4_18smem_ptr_flag_bitsILi16EEENSS_INS5_IJNSA_ILi8EEESF_EEENS5_IJSF_SC_EEEEEEEvNS4_8identityENS4_23SM90_TMA_LOAD_MULTICASTES1A_vS1B_EENS_8epilogue10collective18CollectiveEpilogueINS1E_23Sm100TmaWarpSpecializedILi4ELi2ELi16ELb1ELb0EEEJSH_NS5_IJNSS_ISF_SC_EENSS_INSA_ILi32EEESC_EEEEESI_SJ_SI_SJ_NS1E_6fusion15FusionCallbacksIS1I_NS1N_17LinearCombinationISI_fSI_fLNS_15FloatRoundStyleE2EEESH_S1M_JEEENS4_5SM1004TMEM4LOAD26SM100_TMEM_LOAD_16dp256b4xES10_NS11_INS12_ILi2ELi4ELi3EEES15_NSS_INS5_IJS16_S1K_EEENS5_IJS1K_SC_EEEEEEENS4_17SM75_U32x4_LDSM_NENS4_14SM90_TMA_STOREES21_NS4_17SM90_U32x4_STSM_NENS4_39AutoVectorizingCopyWithAssumedAlignmentILi128EEEEEEvvEEEEvNT_6ParamsE --------------------------
	.section	.text._ZN7cutlass13device_kernelINS_4gemm6kernel13GemmUniversalIN4cute5tupleIJiiiiEEENS1_10collective13CollectiveMmaINS1_35MainloopSm100TmaUmmaWarpSpecializedILi8ELi2ELi4ENS5_IJNS4_1CILi4EEENSA_ILi1EEESC_EEEEENS5_IJNSA_ILi64EEENSA_ILi128EEESF_EEENS_6half_tENS5_IJlSC_lEEESI_SJ_NS4_8TiledMMAINS4_8MMA_AtomIJNS4_20SM100_MMA_F16BF16_SSISI_SI_fLi64ELi128ELNS4_4UMMA5MajorE0ELSO_0ELNSN_7ScaleInE0ELSP_0EEEEEENS4_6LayoutINS5_IJSC_SC_SC_EEENS5_IJNSA_ILi0EEESU_SU_EEEEENS5_IJNS4_10UnderscoreESX_SX_EEEEENS4_13SM90_TMA_LOADENS4_14ComposedLayoutINS4_7SwizzleILi3ELi4ELi3EEENS4_18smem_ptr_flag_bitsILi16EEENSS_INS5_IJNSA_ILi8EEESF_EEENS5_IJSF_SC_EEEEEEEvNS4_8identityENS4_23SM90_TMA_LOAD_MULTICASTES1A_vS1B_EENS_8epilogue10collective18CollectiveEpilogueINS1E_23Sm100TmaWarpSpecializedILi4ELi2ELi16ELb1ELb0EEEJSH_NS5_IJNSS_ISF_SC_EENSS_INSA_ILi32EEESC_EEEEESI_SJ_SI_SJ_NS1E_6fusion15FusionCallbacksIS1I_NS1N_17LinearCombinationISI_fSI_fLNS_15FloatRoundStyleE2EEESH_S1M_JEEENS4_5SM1004TMEM4LOAD26SM100_TMEM_LOAD_16dp256b4xES10_NS11_INS12_ILi2ELi4ELi3EEES15_NSS_INS5_IJS16_S1K_EEENS5_IJS1K_SC_EEEEEEENS4_17SM75_U32x4_LDSM_NENS4_14SM90_TMA_STOREES21_NS4_17SM90_U32x4_STSM_NENS4_39AutoVectorizingCopyWithAssumedAlignmentILi128EEEEEEvvEEEEvNT_6ParamsE,"ax",@progbits
	.align	128
.text._ZN7cutlass13device_kernelINS_4gemm6kernel13GemmUniversalIN4cute5tupleIJiiiiEEENS1_10collective13CollectiveMmaINS1_35MainloopSm100TmaUmmaWarpSpecializedILi8ELi2ELi4ENS5_IJNS4_1CILi4EEENSA_ILi1EEESC_EEEEENS5_IJNSA_ILi64EEENSA_ILi128EEESF_EEENS_6half_tENS5_IJlSC_lEEESI_SJ_NS4_8TiledMMAINS4_8MMA_AtomIJNS4_20SM100_MMA_F16BF16_SSISI_SI_fLi64ELi128ELNS4_4UMMA5MajorE0ELSO_0ELNSN_7ScaleInE0ELSP_0EEEEEENS4_6LayoutINS5_IJSC_SC_SC_EEENS5_IJNSA_ILi0EEESU_SU_EEEEENS5_IJNS4_10UnderscoreESX_SX_EEEEENS4_13SM90_TMA_LOADENS4_14ComposedLayoutINS4_7SwizzleILi3ELi4ELi3EEENS4_18smem_ptr_flag_bitsILi16EEENSS_INS5_IJNSA_ILi8EEESF_EEENS5_IJSF_SC_EEEEEEEvNS4_8identityENS4_23SM90_TMA_LOAD_MULTICASTES1A_vS1B_EENS_8epilogue10collective18CollectiveEpilogueINS1E_23Sm100TmaWarpSpecializedILi4ELi2ELi16ELb1ELb0EEEJSH_NS5_IJNSS_ISF_SC_EENSS_INSA_ILi32EEESC_EEEEESI_SJ_SI_SJ_NS1E_6fusion15FusionCallbacksIS1I_NS1N_17LinearCombinationISI_fSI_fLNS_15FloatRoundStyleE2EEESH_S1M_JEEENS4_5SM1004TMEM4LOAD26SM100_TMEM_LOAD_16dp256b4xES10_NS11_INS12_ILi2ELi4ELi3EEES15_NSS_INS5_IJS16_S1K_EEENS5_IJS1K_SC_EEEEEEENS4_17SM75_U32x4_LDSM_NENS4_14SM90_TMA_STOREES21_NS4_17SM90_U32x4_STSM_NENS4_39AutoVectorizingCopyWithAssumedAlignmentILi128EEEEEEvvEEEEvNT_6ParamsE:
        .type           _ZN7cutlass13device_kernelINS_4gemm6kernel13GemmUniversalIN4cute5tupleIJiiiiEEENS1_10collective13CollectiveMmaINS1_35MainloopSm100TmaUmmaWarpSpecializedILi8ELi2ELi4ENS5_IJNS4_1CILi4EEENSA_ILi1EEESC_EEEEENS5_IJNSA_ILi64EEENSA_ILi128EEESF_EEENS_6half_tENS5_IJlSC_lEEESI_SJ_NS4_8TiledMMAINS4_8MMA_AtomIJNS4_20SM100_MMA_F16BF16_SSISI_SI_fLi64ELi128ELNS4_4UMMA5MajorE0ELSO_0ELNSN_7ScaleInE0ELSP_0EEEEEENS4_6LayoutINS5_IJSC_SC_SC_EEENS5_IJNSA_ILi0EEESU_SU_EEEEENS5_IJNS4_10UnderscoreESX_SX_EEEEENS4_13SM90_TMA_LOADENS4_14ComposedLayoutINS4_7SwizzleILi3ELi4ELi3EEENS4_18smem_ptr_flag_bitsILi16EEENSS_INS5_IJNSA_ILi8EEESF_EEENS5_IJSF_SC_EEEEEEEvNS4_8identityENS4_23SM90_TMA_LOAD_MULTICASTES1A_vS1B_EENS_8epilogue10collective18CollectiveEpilogueINS1E_23Sm100TmaWarpSpecializedILi4ELi2ELi16ELb1ELb0EEEJSH_NS5_IJNSS_ISF_SC_EENSS_INSA_ILi32EEESC_EEEEESI_SJ_SI_SJ_NS1E_6fusion15FusionCallbacksIS1I_NS1N_17LinearCombinationISI_fSI_fLNS_15FloatRoundStyleE2EEESH_S1M_JEEENS4_5SM1004TMEM4LOAD26SM100_TMEM_LOAD_16dp256b4xES10_NS11_INS12_ILi2ELi4ELi3EEES15_NSS_INS5_IJS16_S1K_EEENS5_IJS1K_SC_EEEEEEENS4_17SM75_U32x4_LDSM_NENS4_14SM90_TMA_STOREES21_NS4_17SM90_U32x4_STSM_NENS4_39AutoVectorizingCopyWithAssumedAlignmentILi128EEEEEEvvEEEEvNT_6ParamsE,@function
        .size           _ZN7cutlass13device_kernelINS_4gemm6kernel13GemmUniversalIN4cute5tupleIJiiiiEEENS1_10collective13CollectiveMmaINS1_35MainloopSm100TmaUmmaWarpSpecializedILi8ELi2ELi4ENS5_IJNS4_1CILi4EEENSA_ILi1EEESC_EEEEENS5_IJNSA_ILi64EEENSA_ILi128EEESF_EEENS_6half_tENS5_IJlSC_lEEESI_SJ_NS4_8TiledMMAINS4_8MMA_AtomIJNS4_20SM100_MMA_F16BF16_SSISI_SI_fLi64ELi128ELNS4_4UMMA5MajorE0ELSO_0ELNSN_7ScaleInE0ELSP_0EEEEEENS4_6LayoutINS5_IJSC_SC_SC_EEENS5_IJNSA_ILi0EEESU_SU_EEEEENS5_IJNS4_10UnderscoreESX_SX_EEEEENS4_13SM90_TMA_LOADENS4_14ComposedLayoutINS4_7SwizzleILi3ELi4ELi3EEENS4_18smem_ptr_flag_bitsILi16EEENSS_INS5_IJNSA_ILi8EEESF_EEENS5_IJSF_SC_EEEEEEEvNS4_8identityENS4_23SM90_TMA_LOAD_MULTICASTES1A_vS1B_EENS_8epilogue10collective18CollectiveEpilogueINS1E_23Sm100TmaWarpSpecializedILi4ELi2ELi16ELb1ELb0EEEJSH_NS5_IJNSS_ISF_SC_EENSS_INSA_ILi32EEESC_EEEEESI_SJ_SI_SJ_NS1E_6fusion15FusionCallbacksIS1I_NS1N_17LinearCombinationISI_fSI_fLNS_15FloatRoundStyleE2EEESH_S1M_JEEENS4_5SM1004TMEM4LOAD26SM100_TMEM_LOAD_16dp256b4xES10_NS11_INS12_ILi2ELi4ELi3EEES15_NSS_INS5_IJS16_S1K_EEENS5_IJS1K_SC_EEEEEEENS4_17SM75_U32x4_LDSM_NENS4_14SM90_TMA_STOREES21_NS4_17SM90_U32x4_STSM_NENS4_39AutoVectorizingCopyWithAssumedAlignmentILi128EEEEEEvvEEEEvNT_6ParamsE,(.L_x_196 - _ZN7cutlass13device_kernelINS_4gemm6kernel13GemmUniversalIN4cute5tupleIJiiiiEEENS1_10collective13CollectiveMmaINS1_35MainloopSm100TmaUmmaWarpSpecializedILi8ELi2ELi4ENS5_IJNS4_1CILi4EEENSA_ILi1EEESC_EEEEENS5_IJNSA_ILi64EEENSA_ILi128EEESF_EEENS_6half_tENS5_IJlSC_lEEESI_SJ_NS4_8TiledMMAINS4_8MMA_AtomIJNS4_20SM100_MMA_F16BF16_SSISI_SI_fLi64ELi128ELNS4_4UMMA5MajorE0ELSO_0ELNSN_7ScaleInE0ELSP_0EEEEEENS4_6LayoutINS5_IJSC_SC_SC_EEENS5_IJNSA_ILi0EEESU_SU_EEEEENS5_IJNS4_10UnderscoreESX_SX_EEEEENS4_13SM90_TMA_LOADENS4_14ComposedLayoutINS4_7SwizzleILi3ELi4ELi3EEENS4_18smem_ptr_flag_bitsILi16EEENSS_INS5_IJNSA_ILi8EEESF_EEENS5_IJSF_SC_EEEEEEEvNS4_8identityENS4_23SM90_TMA_LOAD_MULTICASTES1A_vS1B_EENS_8epilogue10collective18CollectiveEpilogueINS1E_23Sm100TmaWarpSpecializedILi4ELi2ELi16ELb1ELb0EEEJSH_NS5_IJNSS_ISF_SC_EENSS_INSA_ILi32EEESC_EEEEESI_SJ_SI_SJ_NS1E_6fusion15FusionCallbacksIS1I_NS1N_17LinearCombinationISI_fSI_fLNS_15FloatRoundStyleE2EEESH_S1M_JEEENS4_5SM1004TMEM4LOAD26SM100_TMEM_LOAD_16dp256b4xES10_NS11_INS12_ILi2ELi4ELi3EEES15_NSS_INS5_IJS16_S1K_EEENS5_IJS1K_SC_EEEEEEENS4_17SM75_U32x4_LDSM_NENS4_14SM90_TMA_STOREES21_NS4_17SM90_U32x4_STSM_NENS4_39AutoVectorizingCopyWithAssumedAlignmentILi128EEEEEEvvEEEEvNT_6ParamsE)
        .other          _ZN7cutlass13device_kernelINS_4gemm6kernel13GemmUniversalIN4cute5tupleIJiiiiEEENS1_10collective13CollectiveMmaINS1_35MainloopSm100TmaUmmaWarpSpecializedILi8ELi2ELi4ENS5_IJNS4_1CILi4EEENSA_ILi1EEESC_EEEEENS5_IJNSA_ILi64EEENSA_ILi128EEESF_EEENS_6half_tENS5_IJlSC_lEEESI_SJ_NS4_8TiledMMAINS4_8MMA_AtomIJNS4_20SM100_MMA_F16BF16_SSISI_SI_fLi64ELi128ELNS4_4UMMA5MajorE0ELSO_0ELNSN_7ScaleInE0ELSP_0EEEEEENS4_6LayoutINS5_IJSC_SC_SC_EEENS5_IJNSA_ILi0EEESU_SU_EEEEENS5_IJNS4_10UnderscoreESX_SX_EEEEENS4_13SM90_TMA_LOADENS4_14ComposedLayoutINS4_7SwizzleILi3ELi4ELi3EEENS4_18smem_ptr_flag_bitsILi16EEENSS_INS5_IJNSA_ILi8EEESF_EEENS5_IJSF_SC_EEEEEEEvNS4_8identityENS4_23SM90_TMA_LOAD_MULTICASTES1A_vS1B_EENS_8epilogue10collective18CollectiveEpilogueINS1E_23Sm100TmaWarpSpecializedILi4ELi2ELi16ELb1ELb0EEEJSH_NS5_IJNSS_ISF_SC_EENSS_INSA_ILi32EEESC_EEEEESI_SJ_SI_SJ_NS1E_6fusion15FusionCallbacksIS1I_NS1N_17LinearCombinationISI_fSI_fLNS_15FloatRoundStyleE2EEESH_S1M_JEEENS4_5SM1004TMEM4LOAD26SM100_TMEM_LOAD_16dp256b4xES10_NS11_INS12_ILi2ELi4ELi3EEES15_NSS_INS5_IJS16_S1K_EEENS5_IJS1K_SC_EEEEEEENS4_17SM75_U32x4_LDSM_NENS4_14SM90_TMA_STOREES21_NS4_17SM90_U32x4_STSM_NENS4_39AutoVectorizingCopyWithAssumedAlignmentILi128EEEEEEvvEEEEvNT_6ParamsE,@"STO_CUDA_ENTRY STV_DEFAULT"
_ZN7cutlass13device_kernelINS_4gemm6kernel13GemmUniversalIN4cute5tupleIJiiiiEEENS1_10collective13CollectiveMmaINS1_35MainloopSm100TmaUmmaWarpSpecializedILi8ELi2ELi4ENS5_IJNS4_1CILi4EEENSA_ILi1EEESC_EEEEENS5_IJNSA_ILi64EEENSA_ILi128EEESF_EEENS_6half_tENS5_IJlSC_lEEESI_SJ_NS4_8TiledMMAINS4_8MMA_AtomIJNS4_20SM100_MMA_F16BF16_SSISI_SI_fLi64ELi128ELNS4_4UMMA5MajorE0ELSO_0ELNSN_7ScaleInE0ELSP_0EEEEEENS4_6LayoutINS5_IJSC_SC_SC_EEENS5_IJNSA_ILi0EEESU_SU_EEEEENS5_IJNS4_10UnderscoreESX_SX_EEEEENS4_13SM90_TMA_LOADENS4_14ComposedLayoutINS4_7SwizzleILi3ELi4ELi3EEENS4_18smem_ptr_flag_bitsILi16EEENSS_INS5_IJNSA_ILi8EEESF_EEENS5_IJSF_SC_EEEEEEEvNS4_8identityENS4_23SM90_TMA_LOAD_MULTICASTES1A_vS1B_EENS_8epilogue10collective18CollectiveEpilogueINS1E_23Sm100TmaWarpSpecializedILi4ELi2ELi16ELb1ELb0EEEJSH_NS5_IJNSS_ISF_SC_EENSS_INSA_ILi32EEESC_EEEEESI_SJ_SI_SJ_NS1E_6fusion15FusionCallbacksIS1I_NS1N_17LinearCombinationISI_fSI_fLNS_15FloatRoundStyleE2EEESH_S1M_JEEENS4_5SM1004TMEM4LOAD26SM100_TMEM_LOAD_16dp256b4xES10_NS11_INS12_ILi2ELi4ELi3EEES15_NSS_INS5_IJS16_S1K_EEENS5_IJS1K_SC_EEEEEEENS4_17SM75_U32x4_LDSM_NENS4_14SM90_TMA_STOREES21_NS4_17SM90_U32x4_STSM_NENS4_39AutoVectorizingCopyWithAssumedAlignmentILi128EEEEEEvvEEEEvNT_6ParamsE:
[----:B------:R-:W1:Y:S01]  /*0000*/  LDC R1, c[0x0][0x37c] ;  /* 0x0000df00ff017b82 */ /* 0x000e620000000800 */
[----:B------:R-:W2:Y:S01]  /*0010*/  S2R R57, SR_TID.X ;  /* 0x0000000000397919 */ /* 0x000ea20000002100 */
[----:B------:R-:W3:Y:S01]  /*0020*/  LDCU.64 UR8, c[0x0][0x890] ;  /* 0x00011200ff0877ac */ /* 0x000ee20008000a00 */
[----:B------:R-:W-:Y:S02]  /*0030*/  PRMT R45, RZ, 0x7610, R45 ;  /* 0x00007610ff2d7816 */ /* 0x000fe4000000002d */
[----:B------:R-:W-:Y:S01]  /*0040*/  ELECT P3, URZ, PT ;  /* 0x0000000000ff782f */ /* 0x000fe20003860000 */
[----:B---3--:R-:W-:-:S04]  /*0050*/  UISETP.NE.U32.AND UP0, UPT, UR8, URZ, UPT ;  /* 0x000000ff0800728c */ /* 0x008fc8000bf05070 */
[----:B------:R-:W-:Y:S01]  /*0060*/  UISETP.NE.AND.EX UP0, UPT, UR9, URZ, UPT, UP0 ;  /* 0x000000ff0900728c */ /* 0x000fe2000bf05300 */
[----:B--2---:R-:W-:-:S05]  /*0070*/  SHF.R.U32.HI R46, RZ, 0x5, R57 ;  /* 0x00000005ff2e7819 */ /* 0x004fca0000011639 */
[----:B------:R-:W2:Y:S02]  /*0080*/  SHFL.IDX PT, R0, R46, RZ, 0x1f ;  /* 0x00001fff2e007589 */ /* 0x000ea400000e0000 */
[----:B--2---:R-:W-:Y:S01]  /*0090*/  R2UR UR18, R0 ;  /* 0x00000000001272ca */ /* 0x004fe200000e0000 */
[----:B-1----:R-:W-:-:S14]  /*00a0*/  BRA.U UP0, `(.L_x_0) ;  /* 0x0000000100307547 */ /* 0x002fdc000b800000 */
[----:B------:R-:W1:Y:S02]  /*00b0*/  LDCU.64 UR4, c[0x0][0x888] ;  /* 0x00011100ff0477ac */ /* 0x000e640008000a00 */
[----:B-1----:R-:W-:-:S04]  /*00c0*/  UISETP.NE.U32.AND UP0, UPT, UR4, URZ, UPT ;  /* 0x000000ff0400728c */ /* 0x002fc8000bf05070 */
[----:B------:R-:W-:-:S09]  /*00d0*/  UISETP.NE.AND.EX UP0, UPT, UR5, URZ, UPT, UP0 ;  /* 0x000000ff0500728c */ /* 0x000fd2000bf05300 */
[----:B------:R-:W-:Y:S05]  /*00e0*/  BRA.U !UP0, `(.L_x_1) ;  /* 0x0000000108147547 */ /* 0x000fea000b800000 */
[----:B------:R-:W1:Y:S01]  /*00f0*/  LDC.64 R2, c[0x0][0x888] ;  /* 0x00022200ff027b82 */ /* 0x000e620000000a00 */
[----:B------:R-:W1:Y:S02]  /*0100*/  LDCU.64 UR4, c[0x0][0x358] ;  /* 0x00006b00ff0477ac */ /* 0x000e640008000a00 */
[----:B-1----:R1:W5:Y:S01]  /*0110*/  LDG.E R27, desc[UR4][R2.64] ;  /* 0x00000004021b7981 */ /* 0x002362000c1e1900 */
[----:B------:R-:W-:Y:S01]  /*0120*/  HFMA2 R45, -RZ, RZ, 0, 5.9604644775390625e-08 ;  /* 0x00000001ff2d7431 */ /* 0x000fe200000001ff */
[----:B------:R-:W-:Y:S05]  /*0130*/  BRA `(.L_x_0) ;  /* 0x00000000000c7947 */ /* 0x000fea0003800000 */
.L_x_1:
[----:B------:R-:W1:Y:S01]  /*0140*/  LDCU UR4, c[0x0][0x880] ;  /* 0x00011000ff0477ac */ /* 0x000e620008000800 */
[----:B------:R-:W-:Y:S01]  /*0150*/  HFMA2 R45, -RZ, RZ, 0, 5.9604644775390625e-08 ;  /* 0x00000001ff2d7431 */ /* 0x000fe200000001ff */
[----:B-1----:R-:W-:-:S07]  /*0160*/  MOV R27, UR4 ;  /* 0x00000004001b7c02 */ /* 0x002fce0008000f00 */
.L_x_0:
[----:B------:R-:W2:Y:S02]  /*0170*/  LDCU.64 UR4, c[0x0][0x8b0] ;  /* 0x00011600ff0477ac */ /* 0x000ea40008000a00 */
[----:B--2---:R-:W-:-:S04]  /*0180*/  UISETP.NE.U32.AND UP0, UPT, UR4, URZ, UPT ;  /* 0x000000ff0400728c */ /* 0x004fc8000bf05070 */
[----:B------:R-:W-:-:S09]  /*0190*/  UISETP.NE.AND.EX UP0, UPT, UR5, URZ, UPT, UP0 ;  /* 0x000000ff0500728c */ /* 0x000fd2000bf05300 */
[----:B------:R-:W-:Y:S05]  /*01a0*/  BRA.U UP0, `(.L_x_2) ;  /* 0x0000000100287547 */ /* 0x000fea000b800000 */
[----:B------:R-:W2:Y:S02]  /*01b0*/  LDCU.64 UR4, c[0x0][0x8a8] ;  /* 0x00011500ff0477ac */ /* 0x000ea40008000a00 */
[----:B--2---:R-:W-:-:S04]  /*01c0*/  UISETP.NE.U32.AND UP0, UPT, UR4, URZ, UPT ;  /* 0x000000ff0400728c */ /* 0x004fc8000bf05070 */
[----:B------:R-:W-:-:S09]  /*01d0*/  UISETP.NE.AND.EX UP0, UPT, UR5, URZ, UPT, UP0 ;  /* 0x000000ff0500728c */ /* 0x000fd2000bf05300 */
[----:B------:R-:W-:Y:S05]  /*01e0*/  BRA.U !UP0, `(.L_x_3) ;  /* 0x0000000108107547 */ /* 0x000fea000b800000 */
[----:B------:R-:W2:Y:S01]  /*01f0*/  LDC.64 R24, c[0x0][0x8a8] ;  /* 0x00022a00ff187b82 */ /* 0x000ea20000000a00 */
[----:B------:R-:W2:Y:S02]  /*0200*/  LDCU.64 UR4, c[0x0][0x358] ;  /* 0x00006b00ff0477ac */ /* 0x000ea40008000a00 */
[----:B--2---:R2:W5:Y:S01]  /*0210*/  LDG.E R24, desc[UR4][R24.64] ;  /* 0x0000000418187981 */ /* 0x004562000c1e1900 */
[----:B------:R-:W-:Y:S05]  /*0220*/  BRA `(.L_x_2) ;  /* 0x0000000000087947 */ /* 0x000fea0003800000 */
.L_x_3:
[----:B------:R-:W2:Y:S02]  /*0230*/  LDCU UR4, c[0x0][0x8a0] ;  /* 0x00011400ff0477ac */ /* 0x000ea40008000800 */
[----:B--2---:R-:W-:Y:S02]  /*0240*/  MOV R24, UR4 ;  /* 0x0000000400187c02 */ /* 0x004fe40008000f00 */
.L_x_2:
[----:B------:R-:W-:Y:S01]  /*0250*/  IMAD.U32 R0, RZ, RZ, UR18 ;  /* 0x00000012ff007e24 */ /* 0x000fe2000f8e00ff */
[----:B------:R-:W-:Y:S04]  /*0260*/  BSSY.RECONVERGENT B0, `(.L_x_4) ;  /* 0x000000c000007945 */ /* 0x000fe80003800200 */
[C---:B------:R-:W-:Y:S02]  /*0270*/  ISETP.NE.OR P1, PT, R0.reuse, 0x1, !P3 ;  /* 0x000000010000780c */ /* 0x040fe40005f25670 */
[----:B------:R-:W-:-:S11]  /*0280*/  ISETP.NE.OR P0, PT, R0, 0x3, !P3 ;  /* 0x000000030000780c */ /* 0x000fd60005f05670 */
[----:B------:R-:W-:Y:S05]  /*0290*/  @P1 BRA `(.L_x_5) ;  /* 0x0000000000201947 */ /* 0x000fea0003800000 */
[----:B------:R-:W3:Y:S02]  /*02a0*/  LDCU.64 UR4, c[0x0][0x348] ;  /* 0x00006900ff0477ac */ /* 0x000ee40008000a00 */
[----:B---3--:R-:W-:Y:S02]  /*02b0*/  UIADD3 UR6, UP1, UPT, UR4, 0x80, URZ ;  /* 0x0000008004067890 */ /* 0x008fe4000ff3e0ff */
[----:B------:R-:W-:Y:S02]  /*02c0*/  UIADD3 UR4, UP0, UPT, UR4, 0x180, URZ ;  /* 0x0000018004047890 */ /* 0x000fe4000ff1e0ff */
[----:B------:R-:W-:Y:S02]  /*02d0*/  UIADD3.X UR7, UPT, UPT, URZ, UR5, URZ, UP1, !UPT ;  /* 0x00000005ff077290 */ /* 0x000fe40008ffe4ff */
[----:B------:R-:W-:-:S07]  /*02e0*/  UIADD3.X UR5, UPT, UPT, URZ, UR5, URZ, UP0, !UPT ;  /* 0x00000005ff057290 */ /* 0x000fce00087fe4ff */
[----:B------:R3:W-:Y:S02]  /*02f0*/  UTMACCTL.PF [UR6] ;  /* 0x00000000060079b9 */ /* 0x0007e40008040000 */
[----:B------:R3:W-:Y:S02]  /*0300*/  UTMACCTL.PF [UR4] ;  /* 0x00000000040079b9 */ /* 0x0007e40008040000 */
[----:B---3--:R-:W-:Y:S01]  /*0310*/  NOP ;  /* 0x0000000000007918 */ /* 0x008fe20000000000 */
.L_x_5:
[----:B------:R-:W-:Y:S05]  /*0320*/  BSYNC.RECONVERGENT B0 ;  /* 0x0000000000007941 */ /* 0x000fea0003800200 */
.L_x_4:
[----:B------:R-:W-:Y:S04]  /*0330*/  BSSY.RECONVERGENT B0, `(.L_x_6) ;  /* 0x000000a000007945 */ /* 0x000fe80003800200 */
        /* <DEDUP_REMOVED lines=9> */
.L_x_7:
[----:B------:R-:W-:Y:S05]  /*03d0*/  BSYNC.RECONVERGENT B0 ;  /* 0x0000000000007941 */ /* 0x000fea0003800200 */
.L_x_6:
[----:B------:R-:W3:Y:S01]  /*03e0*/  LDCU.64 UR4, c[0x0][0x888] ;  /* 0x00011100ff0477ac */ /* 0x000ee20008000a00 */
[----:B------:R-:W-:Y:S02]  /*03f0*/  UISETP.EQ.U32.AND UP2, UPT, UR8, URZ, UPT ;  /* 0x000000ff0800728c */ /* 0x000fe4000bf42070 */
[----:B------:R-:W-:Y:S02]  /*0400*/  UPLOP3.LUT UP3, UPT, UPT, UPT, UPT, 0x80, 0x8 ;  /* 0x000000000008789c */ /* 0x000fe40003f6f070 */
[----:B---3--:R-:W-:-:S04]  /*0410*/  UISETP.NE.U32.AND UP0, UPT, UR4, URZ, UPT ;  /* 0x000000ff0400728c */ /* 0x008fc8000bf05070 */
[----:B------:R-:W-:-:S04]  /*0420*/  UISETP.NE.AND.EX UP1, UPT, UR5, URZ, UPT, UP0 ;  /* 0x000000ff0500728c */ /* 0x000fc8000bf25300 */
[----:B------:R-:W-:-:S04]  /*0430*/  UISETP.EQ.OR.EX UP4, UPT, UR9, URZ, !UP1, UP2 ;  /* 0x000000ff0900728c */ /* 0x000fc8000cf82720 */
[----:B------:R-:W-:-:S06]  /*0440*/  UP2UR UR4, UPR, URZ, 0x10 ;  /* 0x00000010ff047883 */ /* 0x000fcc0008000000 */
[----:B------:R-:W-:Y:S01]  /*0450*/  MOV R49, UR4 ;  /* 0x0000000400317c02 */ /* 0x000fe20008000f00 */
[----:B------:R-:W-:Y:S06]  /*0460*/  BRA.U !UP4, `(.L_x_8) ;  /* 0x000000010c207547 */ /* 0x000fec000b800000 */
[----:B------:R-:W-:Y:S01]  /*0470*/  UISETP.NE.U32.AND UP2, UPT, UR8, URZ, UPT ;  /* 0x000000ff0800728c */ /* 0x000fe2000bf45070 */
[----:B-----5:R-:W-:Y:S01]  /*0480*/  FSETP.NEU.AND P0, PT, R27, RZ, PT ;  /* 0x000000ff1b00720b */ /* 0x020fe20003f0d000 */
[----:B------:R-:W-:Y:S02]  /*0490*/  USEL UR4, URZ, 0xffffffff, UP1 ;  /* 0xffffffffff047887 */ /* 0x000fe40008800000 */
[----:B------:R-:W-:-:S10]  /*04a0*/  UISETP.NE.AND.EX UP2, UPT, UR9, URZ, UPT, UP2 ;  /* 0x000000ff0900728c */ /* 0x000fd4000bf45320 */
[----:B------:R-:W-:Y:S01]  /*04b0*/  VOTEU.ANY UP0, P0 ;  /* 0x0000000000ff7886 */ /* 0x000fe20000000100 */
[----:B------:R-:W-:-:S04]  /*04c0*/  @!UP2 USEL UR4, URZ, 0xffffffff, UP0 ;  /* 0xffffffffff04a887 */ /* 0x000fc80008000000 */
[----:B------:R-:W-:-:S04]  /*04d0*/  ULOP3.LUT UR4, UR4, 0x1, URZ, 0xc0, !UPT ;  /* 0x0000000104047892 */ /* 0x000fc8000f8ec0ff */
[----:B------:R-:W-:-:S11]  /*04e0*/  UISETP.NE.U32.AND UP3, UPT, UR4, 0x1, UPT ;  /* 0x000000010400788c */ /* 0x000fd6000bf65070 */
.L_x_8:
[----:B-1----:R-:W1:Y:S02]  /*04f0*/  SHFL.IDX PT, R2, R46, RZ, 0x1f ;  /* 0x00001fff2e027589 */ /* 0x002e6400000e0000 */
[----:B-1----:R-:W-:-:S13]  /*0500*/  ISETP.NE.AND P0, PT, R2, RZ, PT ;  /* 0x000000ff0200720c */ /* 0x002fda0003f05270 */
[----:B------:R-:W-:Y:S05]  /*0510*/  @P0 BRA `(.L_x_9) ;  /* 0x0000000000840947 */ /* 0x000fea0003800000 */
[----:B------:R-:W-:Y:S01]  /*0520*/  ELECT P0, URZ, PT ;  /* 0x0000000000ff782f */ /* 0x000fe20003800000 */
[----:B------:R-:W-:-:S12]  /*0530*/  BSSY.RECONVERGENT B0, `(.L_x_9) ;  /* 0x000001f000007945 */ /* 0x000fd80003800200 */
[----:B------:R-:W-:Y:S05]  /*0540*/  @!P0 BRA `(.L_x_10) ;  /* 0x0000000000748947 */ /* 0x000fea0003800000 */
[----:B------:R-:W1:Y:S01]  /*0550*/  S2UR UR4, SR_CgaCtaId ;  /* 0x00000000000479c3 */ /* 0x000e620000008800 */
[----:B------:R-:W-:Y:S01]  /*0560*/  UMOV UR5, 0x400 ;  /* 0x0000040000057882 */ /* 0x000fe20000000000 */
[----:B------:R-:W-:Y:S01]  /*0570*/  UMOV UR8, 0x1 ;  /* 0x0000000100087882 */ /* 0x000fe20000000000 */
[----:B------:R-:W-:Y:S01]  /*0580*/  UMOV UR6, 0x4 ;  /* 0x0000000400067882 */ /* 0x000fe20000000000 */
[----:B------:R-:W-:-:S04]  /*0590*/  UIADD3 UR8, UPT, UPT, -UR8, 0x100000, URZ ;  /* 0x0010000008087890 */ /* 0x000fc8000fffe1ff */
[----:B------:R-:W-:Y:S02]  /*05a0*/  USHF.L.U32 UR9, UR8, 0xb, URZ ;  /* 0x0000000b08097899 */ /* 0x000fe400080006ff */
[----:B------:R-:W-:Y:S02]  /*05b0*/  USHF.L.U32 UR8, UR8, 0x1, URZ ;  /* 0x0000000108087899 */ /* 0x000fe400080006ff */
[----:B------:R-:W-:-:S04]  /*05c0*/  UIADD3 UR6, UPT, UPT, -UR6, 0x100000, URZ ;  /* 0x0010000006067890 */ /* 0x000fc8000fffe1ff */
[----:B------:R-:W-:Y:S02]  /*05d0*/  USHF.L.U32 UR7, UR6, 0xb, URZ ;  /* 0x0000000b06077899 */ /* 0x000fe400080006ff */
[----:B------:R-:W-:Y:S02]  /*05e0*/  USHF.L.U32 UR6, UR6, 0x1, URZ ;  /* 0x0000000106067899 */ /* 0x000fe400080006ff */
[----:B-1----:R-:W-:Y:S01]  /*05f0*/  ULEA UR4, UR4, UR5, 0x18 ;  /* 0x0000000504047291 */ /* 0x002fe2000f8ec0ff */
[----:B------:R-:W1:Y:S11]  /*0600*/  FENCE.VIEW.ASYNC.S ;  /* 0x00000000000073c6 */ /* 0x000e760000000000 */
[----:B-1----:R1:W3:Y:S01]  /*0610*/  SYNCS.EXCH.64 URZ, [UR4], UR8 ;  /* 0x0000000804ff75b2 */ /* 0x0022e20008000100 */
[----:B------:R1:W4:Y:S01]  /*0620*/  SYNCS.EXCH.64 URZ, [UR4+0x40], UR6 ;  /* 0x0000400604ff75b2 */ /* 0x0003220008000100 */
[----:B------:R1:W1:Y:S01]  /*0630*/  SYNCS.EXCH.64 URZ, [UR4+0x8], UR8 ;  /* 0x0000080804ff75b2 */ /* 0x0002620008000100 */
        /* <DEDUP_REMOVED lines=13> */
[----:B------:R-:W-:Y:S01]  /*0710*/  NOP ;  /* 0x0000000000007918 */ /* 0x000fe20000000000 */
.L_x_10:
[----:B-1----:R-:W-:Y:S05]  /*0720*/  BSYNC.RECONVERGENT B0 ;  /* 0x0000000000007941 */ /* 0x002fea0003800200 */
.L_x_9:
[----:B------:R-:W1:Y:S01]  /*0730*/  SHFL.IDX PT, R2, R46, RZ, 0x1f ;  /* 0x00001fff2e027589 */ /* 0x000e6200000e0000 */
[----:B------:R-:W-:Y:S01]  /*0740*/  NOP ;  /* 0x0000000000007918 */ /* 0x000fe20000000000 */
[----:B-1----:R-:W-:-:S13]  /*0750*/  ISETP.NE.AND P0, PT, R2, 0x1, PT ;  /* 0x000000010200780c */ /* 0x002fda0003f05270 */
[----:B------:R-:W-:Y:S05]  /*0760*/  @P0 BRA `(.L_x_11) ;  /* 0x0000000000580947 */ /* 0x000fea0003800000 */
        /* <DEDUP_REMOVED lines=9> */
[----:B------:R-:W-:Y:S01]  /*0800*/  USHF.L.U32 UR6, UR6, 0x1, URZ ;  /* 0x0000000106067899 */ /* 0x000fe200080006ff */
[----:B------:R-:W-:Y:S01]  /*0810*/  ELECT P0, URZ, PT ;  /* 0x0000000000ff782f */ /* 0x000fe20003800000 */
[----:B-1----:R-:W-:Y:S01]  /*0820*/  ULEA UR4, UR4, UR5, 0x18 ;  /* 0x0000000504047291 */ /* 0x002fe2000f8ec0ff */
[----:B------:R-:W1:Y:S11]  /*0830*/  FENCE.VIEW.ASYNC.S ;  /* 0x00000000000073c6 */ /* 0x000e760000000000 */
[----:B-1----:R1:W1:Y:S01]  /*0840*/  SYNCS.EXCH.64 URZ, [UR4+0x80], UR8 ;  /* 0x0000800804ff75b2 */ /* 0x0022620008000100 */
        /* <DEDUP_REMOVED lines=8> */
.L_x_11:
[----:B------:R-:W2:Y:S01]  /*08d0*/  SHFL.IDX PT, R2, R46, RZ, 0x1f ;  /* 0x00001fff2e027589 */ /* 0x000ea200000e0000 */
[----:B------:R-:W-:Y:S01]  /*08e0*/  NOP ;  /* 0x0000000000007918 */ /* 0x000fe20000000000 */
[----:B--2---:R-:W-:-:S13]  /*08f0*/  ISETP.NE.AND P0, PT, R2, 0x3, PT ;  /* 0x000000030200780c */ /* 0x004fda0003f05270 */
[----:B------:R-:W-:Y:S05]  /*0900*/  @P0 BRA `(.L_x_12) ;  /* 0x0000000000300947 */ /* 0x000fea0003800000 */
[----:B-1----:R-:W1:Y:S01]  /*0910*/  S2UR UR4, SR_CgaCtaId ;  /* 0x00000000000479c3 */ /* 0x002e620000008800 */
[----:B------:R-:W-:Y:S01]  /*0920*/  UMOV UR6, 0x400 ;  /* 0x0000040000067882 */ /* 0x000fe20000000000 */
[----:B------:R-:W-:Y:S01]  /*0930*/  UMOV UR5, 0x20 ;  /* 0x0000002000057882 */ /* 0x000fe20000000000 */
[----:B------:R-:W-:Y:S01]  /*0940*/  ELECT P0, URZ, PT ;  /* 0x0000000000ff782f */ /* 0x000fe20003800000 */
[----:B-1----:R-:W-:Y:S02]  /*0950*/  ULEA UR6, UR4, UR6, 0x18 ;  /* 0x0000000604067291 */ /* 0x002fe4000f8ec0ff */
[----:B------:R-:W-:-:S04]  /*0960*/  UIADD3 UR4, UPT, UPT, -UR5, 0x100000, URZ ;  /* 0x0010000005047890 */ /* 0x000fc8000fffe1ff */
[----:B------:R-:W-:Y:S02]  /*0970*/  USHF.L.U32 UR5, UR4, 0xb, URZ ;  /* 0x0000000b04057899 */ /* 0x000fe400080006ff */
[----:B------:R-:W-:Y:S01]  /*0980*/  USHF.L.U32 UR4, UR4, 0x1, URZ ;  /* 0x0000000104047899 */ /* 0x000fe200080006ff */
[----:B------:R-:W1:Y:S11]  /*0990*/  FENCE.VIEW.ASYNC.S ;  /* 0x00000000000073c6 */ /* 0x000e760000000000 */
[----:B-1----:R2:W1:Y:S01]  /*09a0*/  SYNCS.EXCH.64 URZ, [UR6+0xc0], UR4 ;  /* 0x0000c00406ff75b2 */ /* 0x0024620008000100 */
[----:B------:R2:W1:Y:S02]  /*09b0*/  SYNCS.EXCH.64 URZ, [UR6+0xc8], UR4 ;  /* 0x0000c80406ff75b2 */ /* 0x0004640008000100 */
[----:B--2---:R-:W-:Y:S01]  /*09c0*/  NOP ;  /* 0x0000000000007918 */ /* 0x004fe20000000000 */
.L_x_12:
[----:B------:R-:W2:Y:S01]  /*09d0*/  SHFL.IDX PT, R2, R46, RZ, 0x1f ;  /* 0x00001fff2e027589 */ /* 0x000ea200000e0000 */
[----:B------:R-:W-:Y:S01]  /*09e0*/  NOP ;  /* 0x0000000000007918 */ /* 0x000fe20000000000 */
[----:B--2---:R-:W-:-:S13]  /*09f0*/  ISETP.NE.AND P0, PT, R2, 0x4, PT ;  /* 0x000000040200780c */ /* 0x004fda0003f05270 */
[----:B------:R-:W-:Y:S05]  /*0a00*/  @P0 BRA `(.L_x_13) ;  /* 0x00000000004c0947 */ /* 0x000fea0003800000 */
[----:B-1----:R-:W1:Y:S01]  /*0a10*/  S2UR UR6, SR_CgaCtaId ;  /* 0x00000000000679c3 */ /* 0x002e620000008800 */
[----:B------:R-:W-:Y:S01]  /*0a20*/  UMOV UR4, 0x3a0 ;  /* 0x000003a000047882 */ /* 0x000fe20000000000 */
[----:B------:R-:W-:Y:S01]  /*0a30*/  UMOV UR5, 0x400 ;  /* 0x0000040000057882 */ /* 0x000fe20000000000 */
[----:B------:R-:W-:Y:S01]  /*0a40*/  USEL UR4, UR4, 0x320, UP3 ;  /* 0x0000032004047887 */ /* 0x000fe20009800000 */
[----:B------:R-:W-:Y:S01]  /*0a50*/  UMOV UR8, 0x1 ;  /* 0x0000000100087882 */ /* 0x000fe20000000000 */
[----:B------:R-:W-:Y:S01]  /*0a60*/  ELECT P0, URZ, PT ;  /* 0x0000000000ff782f */ /* 0x000fe20003800000 */
[----:B------:R-:W-:-:S04]  /*0a70*/  UIADD3 UR8, UPT, UPT, -UR8, 0x100000, URZ ;  /* 0x0010000008087890 */ /* 0x000fc8000fffe1ff */
[----:B------:R-:W-:Y:S02]  /*0a80*/  USHF.L.U32 UR9, UR8, 0xb, URZ ;  /* 0x0000000b08097899 */ /* 0x000fe400080006ff */
[----:B------:R-:W-:Y:S02]  /*0a90*/  USHF.L.U32 UR8, UR8, 0x1, URZ ;  /* 0x0000000108087899 */ /* 0x000fe400080006ff */
[----:B-1----:R-:W-:Y:S02]  /*0aa0*/  ULEA UR6, UR6, UR5, 0x18 ;  /* 0x0000000506067291 */ /* 0x002fe4000f8ec0ff */
[----:B------:R-:W-:-:S04]  /*0ab0*/  UIADD3 UR4, UPT, UPT, -UR4, 0x100000, URZ ;  /* 0x0010000004047890 */ /* 0x000fc8000fffe1ff */
[----:B------:R-:W-:Y:S02]  /*0ac0*/  USHF.L.U32 UR5, UR4, 0xb, URZ ;  /* 0x0000000b04057899 */ /* 0x000fe400080006ff */
[----:B------:R-:W-:Y:S01]  /*0ad0*/  USHF.L.U32 UR4, UR4, 0x1, URZ ;  /* 0x0000000104047899 */ /* 0x000fe200080006ff */
[----:B------:R-:W1:Y:S03]  /*0ae0*/  FENCE.VIEW.ASYNC.S ;  /* 0x00000000000073c6 */ /* 0x000e660000000000 */
[----:B-1----:R2:W1:Y:S08]  /*0af0*/  SYNCS.EXCH.64 URZ, [UR6+0xd0], UR8 ;  /* 0x0000d00806ff75b2 */ /* 0x0024700008000100 */
[----:B------:R2:W1:Y:S01]  /*0b00*/  SYNCS.EXCH.64 URZ, [UR6+0xe0], UR4 ;  /* 0x0000e00406ff75b2 */ /* 0x0004620008000100 */
[----:B------:R2:W1:Y:S01]  /*0b10*/  SYNCS.EXCH.64 URZ, [UR6+0xd8], UR8 ;  /* 0x0000d80806ff75b2 */ /* 0x0004620008000100 */
[----:B------:R2:W1:Y:S02]  /*0b20*/  SYNCS.EXCH.64 URZ, [UR6+0xe8], UR4 ;  /* 0x0000e80406ff75b2 */ /* 0x0004640008000100 */
[----:B--2---:R-:W-:Y:S01]  /*0b30*/  NOP ;  /* 0x0000000000007918 */ /* 0x004fe20000000000 */
.L_x_13:
[----:B------:R-:W2:Y:S01]  /*0b40*/  SHFL.IDX PT, R2, R46, RZ, 0x1f ;  /* 0x00001fff2e027589 */ /* 0x000ea200000e0000 */
[----:B------:R-:W-:Y:S01]  /*0b50*/  NOP ;  /* 0x0000000000007918 */ /* 0x000fe20000000000 */
[----:B--2---:R-:W-:-:S13]  /*0b60*/  ISETP.NE.AND P0, PT, R2, 0x5, PT ;  /* 0x000000050200780c */ /* 0x004fda0003f05270 */
[----:B------:R-:W-:Y:S05]  /*0b70*/  @P0 BRA `(.L_x_14) ;  /* 0x0000000000580947 */ /* 0x000fea0003800000 */
[----:B-1----:R-:W1:Y:S01]  /*0b80*/  S2UR UR4, SR_CgaCtaId ;  /* 0x00000000000479c3 */ /* 0x002e620000008800 */
        /* <DEDUP_REMOVED lines=19> */
[----:B------:R2:W1:Y:S02]  /*0cc0*/  SYNCS.EXCH.64 URZ, [UR4+0x128], UR6 ;  /* 0x0001280604ff75b2 */ /* 0x0004640008000100 */
[----:B--2---:R-:W-:Y:S01]  /*0cd0*/  NOP ;  /* 0x0000000000007918 */ /* 0x004fe20000000000 */
.L_x_14:
        /* <DEDUP_REMOVED lines=8> */
[----:B------:R-:W-:-:S04]  /*0d60*/  UIADD3 UR6, UPT, UPT, -UR6, 0x100000, URZ ;  /* 0x0010000006067890 */ /* 0x000fc8000fffe1ff */
[----:B------:R-:W-:Y:S02]  /*0d70*/  USHF.L.U32 UR7, UR6, 0xb, URZ ;  /* 0x0000000b06077899 */ /* 0x000fe400080006ff */
[----:B------:R-:W-:Y:S02]  /*0d80*/  USHF.L.U32 UR6, UR6, 0x1, URZ ;  /* 0x0000000106067899 */ /* 0x000fe400080006ff */
[----:B-1----:R-:W-:Y:S01]  /*0d90*/  ULEA UR4, UR4, UR5, 0x18 ;  /* 0x0000000504047291 */ /* 0x002fe2000f8ec0ff */
[----:B------:R-:W1:Y:S11]  /*0da0*/  FENCE.VIEW.ASYNC.S ;  /* 0x00000000000073c6 */ /* 0x000e760000000000 */
[----:B-1----:R2:W1:Y:S01]  /*0db0*/  SYNCS.EXCH.64 URZ, [UR4+0x130], UR6 ;  /* 0x0001300604ff75b2 */ /* 0x0024620008000100 */
[----:B------:R2:W1:Y:S01]  /*0dc0*/  SYNCS.EXCH.64 URZ, [UR4+0x140], UR6 ;  /* 0x0001400604ff75b2 */ /* 0x0004620008000100 */
[----:B------:R2:W1:Y:S01]  /*0dd0*/  SYNCS.EXCH.64 URZ, [UR4+0x138], UR6 ;  /* 0x0001380604ff75b2 */ /* 0x0004620008000100 */
[----:B------:R2:W1:Y:S02]  /*0de0*/  SYNCS.EXCH.64 URZ, [UR4+0x148], UR6 ;  /* 0x0001480604ff75b2 */ /* 0x0004640008000100 */
[----:B--2---:R-:W-:Y:S01]  /*0df0*/  NOP ;  /* 0x0000000000007918 */ /* 0x004fe20000000000 */
.L_x_15:
[----:B-1----:R-:W1:Y:S01]  /*0e00*/  LDCU UR4, c[0x0][0x36c] ;  /* 0x00006d80ff0477ac */ /* 0x002e620008000800 */
[----:B------:R-:W-:Y:S01]  /*0e10*/  ISETP.NE.OR P3, PT, R0, 0x2, !P3 ;  /* 0x000000020000780c */ /* 0x000fe20005f65670 */
[----:B------:R-:W-:Y:S01]  /*0e20*/  NOP ;  /* 0x0000000000007918 */ /* 0x000fe20000000000 */
[----:B------:R-:W-:Y:S01]  /*0e30*/  LOP3.LUT R0, R57, 0x1f, RZ, 0xc0, !PT ;  /* 0x0000001f39007812 */ /* 0x000fe200078ec0ff */
[----:B------:R-:W-:Y:S02]  /*0e40*/  UISETP.NE.AND UP4, UPT, UR18, 0x2, UPT ;  /* 0x000000021200788c */ /* 0x000fe4000bf85270 */
[----:B------:R-:W-:Y:S02]  /*0e50*/  UISETP.NE.AND UP5, UPT, UR18, URZ, UPT ;  /* 0x000000ff1200728c */ /* 0x000fe4000bfa5270 */
[----:B-1----:R-:W-:-:S09]  /*0e60*/  UISETP.EQ.U32.AND UP6, UPT, UR4, 0x1, UPT ;  /* 0x000000010400788c */ /* 0x002fd2000bfc2070 */
[----:B------:R-:W-:Y:S05]  /*0e70*/  BRA.U !UP6, `(.L_x_16) ;  /* 0x000000010e087547 */ /* 0x000fea000b800000 */
[----:B---34-:R-:W-:Y:S01]  /*0e80*/  UCGABAR_ARV ;  /* 0x00000000000079c7 */ /* 0x018fe20008000000 */
[----:B------:R-:W-:Y:S05]  /*0e90*/  BRA `(.L_x_17) ;  /* 0x0000000000047947 */ /* 0x000fea0003800000 */
.L_x_16:
[----:B---34-:R-:W-:Y:S01]  /*0ea0*/  NOP ;  /* 0x0000000000007918 */ /* 0x018fe20000000000 */
.L_x_17:
[----:B------:R-:W1:Y:S01]  /*0eb0*/  S2UR UR30, SR_CTAID.X ;  /* 0x00000000001e79c3 */ /* 0x000e620000002500 */
[----:B------:R-:W-:-:S05]  /*0ec0*/  CS2R.32 R48, SR_CgaSize ;  /* 0x0000000000307805 */ /* 0x000fca0000008a00 */
[----:B------:R-:W-:-:S05]  /*0ed0*/  IMAD R48, R48, -0xa0, RZ ;  /* 0xffffff6030307824 */ /* 0x000fca00078e02ff */
[----:B------:R-:W-:-:S14]  /*0ee0*/  R2UR UR5, R48 ;  /* 0x00000000300572ca */ /* 0x000fdc00000e0000 */
[----:B------:R-:W2:Y:S01]  /*0ef0*/  LDCU UR5, c[0x0][UR5+0x2b0] ;  /* 0x00005600050577ac */ /* 0x000ea20008000800 */
[----:B------:R-:W-:-:S05]  /*0f00*/  CS2R.32 R48, SR_CgaSize ;  /* 0x0000000000307805 */ /* 0x000fca0000008a00 */
[----:B------:R-:W-:-:S05]  /*0f10*/  IMAD R48, R48, -0xa0, RZ ;  /* 0xffffff6030307824 */ /* 0x000fca00078e02ff */
[----:B------:R-:W-:-:S14]  /*0f20*/  R2UR UR4, R48 ;  /* 0x00000000300472ca */ /* 0x000fdc00000e0000 */
[----:B------:R-:W3:Y:S01]  /*0f30*/  LDCU UR4, c[0x0][UR4+0x2b4] ;  /* 0x00005680040477ac */ /* 0x000ee20008000800 */
[----:B------:R-:W4:Y:S01]  /*0f40*/  S2UR UR31, SR_CTAID.Y ;  /* 0x00000000001f79c3 */ /* 0x000f220000002600 */
[----:B------:R-:W-:-:S05]  /*0f50*/  CS2R.32 R48, SR_CgaSize ;  /* 0x0000000000307805 */ /* 0x000fca0000008a00 */
[----:B------:R-:W-:-:S05]  /*0f60*/  IMAD R48, R48, -0xa0, RZ ;  /* 0xffffff6030307824 */ /* 0x000fca00078e02ff */
[----:B------:R-:W-:-:S14]  /*0f70*/  R2UR UR7, R48 ;  /* 0x00000000300772ca */ /* 0x000fdc00000e0000 */
[----:B------:R-:W3:Y:S01]  /*0f80*/  LDCU UR7, c[0x0][UR7+0x2a0] ;  /* 0x00005400070777ac */ /* 0x000ee20008000800 */
[----:B------:R-:W-:-:S05]  /*0f90*/  CS2R.32 R48, SR_CgaSize ;  /* 0x0000000000307805 */ /* 0x000fca0000008a00 */
[----:B------:R-:W-:-:S05]  /*0fa0*/  IMAD R48, R48, -0xa0, RZ ;  /* 0xffffff6030307824 */ /* 0x000fca00078e02ff */
[----:B------:R-:W-:-:S14]  /*0fb0*/  R2UR UR8, R48 ;  /* 0x00000000300872ca */ /* 0x000fdc00000e0000 */
[----:B------:R-:W3:Y:S01]  /*0fc0*/  LDCU UR8, c[0x0][UR8+0x2a4] ;  /* 0x00005480080877ac */ /* 0x000ee20008000800 */
[----:B------:R-:W3:Y:S01]  /*0fd0*/  LDCU UR19, c[0x0][0xb24] ;  /* 0x00016480ff1377ac */ /* 0x000ee20008000800 */
[----:B------:R-:W3:Y:S01]  /*0fe0*/  LDCU UR42, c[0x0][0xb24] ;  /* 0x00016480ff2a77ac */ /* 0x000ee20008000800 */
[----:B-1----:R-:W-:Y:S01]  /*0ff0*/  I2FP.F32.U32 R3, UR30 ;  /* 0x0000001e00037c45 */ /* 0x002fe20008201000 */
[----:B------:R-:W1:Y:S04]  /*1000*/  LDCU UR22, c[0x0][0xb30] ;  /* 0x00016600ff1677ac */ /* 0x000e680008000800 */
[----:B--2---:R-:W-:Y:S01]  /*1010*/  FMUL R3, R3, UR5 ;  /* 0x0000000503037c20 */ /* 0x004fe20008400000 */
[----:B----4-:R-:W-:-:S05]  /*1020*/  I2FP.F32.U32 R2, UR31 ;  /* 0x0000001f00027c45 */ /* 0x010fca0008201000 */
[----:B------:R-:W2:Y:S01]  /*1030*/  F2I.U32.TRUNC.NTZ R3, R3 ;  /* 0x0000000300037305 */ /* 0x000ea2000020f000 */
[----:B---3--:R-:W-:-:S07]  /*1040*/  FMUL R2, R2, UR4 ;  /* 0x0000000402027c20 */ /* 0x008fce0008400000 */
[----:B------:R-:W3:Y:S01]  /*1050*/  F2I.U32.TRUNC.NTZ R2, R2 ;  /* 0x0000000200027305 */ /* 0x000ee2000020f000 */
[----:B--2---:R-:W-:Y:S02]  /*1060*/  R2UR UR4, R3 ;  /* 0x00000000030472ca */ /* 0x004fe400000e0000 */
[----:B---3--:R-:W-:Y:S02]  /*1070*/  R2UR UR6, R2 ;  /* 0x00000000020672ca */ /* 0x008fe400000e0000 */
[----:B------:R-:W-:-:S09]  /*1080*/  PRMT R2, RZ, 0x7610, R2 ;  /* 0x00007610ff027816 */ /* 0x000fd20000000002 */
[----:B------:R-:W-:-:S04]  /*1090*/  UIADD3 UR5, UPT, UPT, -UR4, URZ, URZ ;  /* 0x000000ff04057290 */ /* 0x000fc8000fffe1ff */
[----:B------:R-:W-:Y:S02]  /*10a0*/  UIMAD UR5, UR7, UR5, UR30 ;  /* 0x00000005070572a4 */ /* 0x000fe4000f8e021e */
[----:B------:R-:W-:-:S04]  /*10b0*/  UIADD3 UR4, UPT, UPT, -UR6, URZ, URZ ;  /* 0x000000ff06047290 */ /* 0x000fc8000fffe1ff */
[----:B------:R-:W-:Y:S01]  /*10c0*/  IMAD.U32 R48, RZ, RZ, UR5 ;  /* 0x00000005ff307e24 */ /* 0x000fe2000f8e00ff */
[----:B------:R-:W-:-:S06]  /*10d0*/  UIMAD UR4, UR8, UR4, UR31 ;  /* 0x00000004080472a4 */ /* 0x000fcc000f8e021f */
[----:B------:R-:W-:Y:S01]  /*10e0*/  IMAD.U32 R47, RZ, RZ, UR4 ;  /* 0x00000004ff2f7e24 */ /* 0x000fe2000f8e00ff */
[----:B-1----:R-:W-:Y:S06]  /*10f0*/  BRA.U UP5, `(.L_x_18) ;  /* 0x0000000105487547 */ /* 0x002fec000b800000 */
[----:B------:R-:W-:Y:S02]  /*1100*/  R2UR UR4, R47 ;  /* 0x000000002f0472ca */ /* 0x000fe400000e0000 */
[----:B------:R-:W-:-:S11]  /*1110*/  R2UR UR8, R48 ;  /* 0x00000000300872ca */ /* 0x000fd600000e0000 */
[----:B------:R-:W-:Y:S02]  /*1120*/  UISETP.NE.AND UP0, UPT, UR4, URZ, UPT ;  /* 0x000000ff0400728c */ /* 0x000fe4000bf05270 */
[----:B------:R-:W-:Y:S02]  /*1130*/  UISETP.NE.AND UP2, UPT, UR8, 0x1, UPT ;  /* 0x000000010800788c */ /* 0x000fe4000bf45270 */
[----:B------:R-:W-:-:S04]  /*1140*/  UISETP.EQ.OR UP0, UPT, UR8, URZ, !UP0 ;  /* 0x000000ff0800728c */ /* 0x000fc8000c702670 */
[----:B------:R-:W-:Y:S02]  /*1150*/  USEL UR7, URZ, 0x1, !UP0 ;  /* 0x00000001ff077887 */ /* 0x000fe4000c000000 */
[----:B------:R-:W-:-:S04]  /*1160*/  UISETP.NE.AND UP0, UPT, UR4, URZ, UPT ;  /* 0x000000ff0400728c */ /* 0x000fc8000bf05270 */
[----:B------:R-:W-:-:S04]  /*1170*/  USEL UR4, URZ, 0x2, UP0 ;  /* 0x00000002ff047887 */ /* 0x000fc80008000000 */
[----:B------:R-:W-:Y:S02]  /*1180*/  USEL UR6, UR4, 0x2, UP2 ;  /* 0x0000000204067887 */ /* 0x000fe40009000000 */
[----:B------:R-:W-:Y:S02]  /*1190*/  USEL UR4, URZ, 0x4, UP0 ;  /* 0x00000004ff047887 */ /* 0x000fe40008000000 */
[----:B------:R-:W-:-:S04]  /*11a0*/  UISETP.NE.AND UP2, UPT, UR8, 0x2, UPT ;  /* 0x000000020800788c */ /* 0x000fc8000bf45270 */
[----:B------:R-:W-:Y:S02]  /*11b0*/  USEL UR5, UR4, 0x4, UP2 ;  /* 0x0000000404057887 */ /* 0x000fe40009000000 */
[----:B------:R-:W-:Y:S02]  /*11c0*/  USEL UR4, URZ, 0x8, UP0 ;  /* 0x00000008ff047887 */ /* 0x000fe40008000000 */
[----:B------:R-:W-:Y:S02]  /*11d0*/  UISETP.NE.AND UP0, UPT, UR8, 0x3, UPT ;  /* 0x000000030800788c */ /* 0x000fe4000bf05270 */
[----:B------:R-:W-:Y:S02]  /*11e0*/  UIADD3 UR5, UPT, UPT, UR5, UR6, UR7 ;  /* 0x0000000605057290 */ /* 0x000fe4000fffe007 */
[----:B------:R-:W-:-:S04]  /*11f0*/  USEL UR4, UR4, 0x8, UP0 ;  /* 0x0000000804047887 */ /* 0x000fc80008000000 */
[----:B------:R-:W-:-:S06]  /*1200*/  UIADD3 UR4, UPT, UPT, UR5, UR4, URZ ;  /* 0x0000000405047290 */ /* 0x000fcc000fffe0ff */
[----:B------:R-:W-:-:S07]  /*1210*/  IMAD.U32 R2, RZ, RZ, UR4 ;  /* 0x00000004ff027e24 */ /* 0x000fce000f8e00ff */
.L_x_18:
[----:B------:R-:W1:Y:S01]  /*1220*/  S2UR UR36, SR_CTAID.Z ;  /* 0x00000000002479c3 */ /* 0x000e620000002700 */
[----:B------:R-:W-:-:S09]  /*1230*/  UISETP.GE.AND UP0, UPT, UR19, 0x1, UPT ;  /* 0x000000011300788c */ /* 0x000fd2000bf06270 */
[----:B------:R-:W-:Y:S05]  /*1240*/  BRA.U !UP0, `(.L_x_19) ;  /* 0x0000000108d47547 */ /* 0x000fea000b800000 */
[----:B------:R-:W2:Y:S01]  /*1250*/  LDCU.128 UR12, c[0x0][0xb10] ;  /* 0x00016200ff0c77ac */ /* 0x000ea20008000c00 */
[----:B------:R-:W3:Y:S01]  /*1260*/  LDCU UR20, c[0x0][0xb0c] ;  /* 0x00016180ff1477ac */ /* 0x000ee20008000800 */
[----:B------:R-:W4:Y:S01]  /*1270*/  LDCU UR6, c[0x0][0x370] ;  /* 0x00006e00ff0677ac */ /* 0x000f220008000800 */
[----:B------:R-:W1:Y:S01]  /*1280*/  LDCU UR7, c[0x0][0x374] ;  /* 0x00006e80ff0777ac */ /* 0x000e620008000800 */
[----:B------:R-:W1:Y:S01]  /*1290*/  LDCU UR21, c[0x0][0xb20] ;  /* 0x00016400ff1577ac */ /* 0x000e620008000800 */
[----:B--2---:R-:W-:Y:S02]  /*12a0*/  UIMAD.WIDE.U32 UR4, UR30, UR12, URZ ;  /* 0x0000000c1e0472a5 */ /* 0x004fe4000f8e00ff */
[----:B---3--:R-:W-:Y:S01]  /*12b0*/  UISETP.NE.AND UP0, UPT, UR20, 0x1, UPT ;  /* 0x000000011400788c */ /* 0x008fe2000bf05270 */
[----:B------:R-:W2:Y:S01]  /*12c0*/  LDCU.64 UR8, c[0x0][0xb28] ;  /* 0x00016500ff0877ac */ /* 0x000ea20008000a00 */
[----:B----4-:R-:W-:-:S03]  /*12d0*/  UIMAD.WIDE.U32 UR10, UR6, UR12, URZ ;  /* 0x0000000c060a72a5 */ /* 0x010fc6000f8e00ff */
[----:B------:R-:W-:Y:S01]  /*12e0*/  UMOV UR4, UR5 ;  /* 0x0000000500047c82 */ /* 0x000fe20008000000 */
[----:B------:R-:W-:Y:S02]  /*12f0*/  UISETP.NE.AND UP2, UPT, UR19, 0x1, UPT ;  /* 0x000000011300788c */ /* 0x000fe4000bf45270 */
[----:B------:R-:W-:Y:S01]  /*1300*/  USHF.R.U32.HI UR4, URZ, UR13, UR4 ;  /* 0x0000000dff047299 */ /* 0x000fe20008011604 */
[----:B------:R-:W-:Y:S01]  /*1310*/  UMOV UR10, UR11 ;  /* 0x0000000b000a7c82 */ /* 0x000fe20008000000 */
[----:B------:R-:W-:Y:S02]  /*1320*/  UIMAD.WIDE.U32 UR16, UR31, UR15, URZ ;  /* 0x0000000f1f1072a5 */ /* 0x000fe4000f8e00ff */
[----:B------:R-:W-:Y:S02]  /*1330*/  USEL UR5, UR30, UR4, !UP0 ;  /* 0x000000041e057287 */ /* 0x000fe4000c000000 */
[----:B------:R-:W-:Y:S02]  /*1340*/  @UP0 USHF.R.U32.HI UR6, URZ, UR13, UR10 ;  /* 0x0000000dff060299 */ /* 0x000fe4000801160a */
[----:B------:R-:W-:-:S02]  /*1350*/  UISETP.NE.AND UP0, UPT, UR14, 0x1, UPT ;  /* 0x000000010e00788c */ /* 0x000fc4000bf05270 */
[----:B-1----:R-:W-:Y:S02]  /*1360*/  UIMAD.WIDE.U32 UR10, UR7, UR15, URZ ;  /* 0x0000000f070a72a5 */ /* 0x002fe4000f8e00ff */
[----:B--2---:R-:W-:Y:S01]  /*1370*/  UIMAD.WIDE.U32 UR12, UR6, UR8, URZ ;  /* 0x00000008060c72a5 */ /* 0x004fe2000f8e00ff */
[----:B------:R-:W-:Y:S02]  /*1380*/  UMOV UR4, UR17 ;  /* 0x0000001100047c82 */ /* 0x000fe40008000000 */
[----:B------:R-:W-:Y:S02]  /*1390*/  USHF.R.U32.HI UR4, URZ, UR21, UR4 ;  /* 0x00000015ff047299 */ /* 0x000fe40008011604 */
[----:B------:R-:W-:Y:S02]  /*13a0*/  UMOV UR10, UR11 ;  /* 0x0000000b000a7c82 */ /* 0x000fe40008000000 */
[----:B------:R-:W-:Y:S01]  /*13b0*/  UMOV UR12, UR13 ;  /* 0x0000000d000c7c82 */ /* 0x000fe20008000000 */
[----:B------:R-:W-:-:S02]  /*13c0*/  @UP0 USHF.R.U32.HI UR7, URZ, UR21, UR10 ;  /* 0x00000015ff070299 */ /* 0x000fc4000801160a */
[----:B------:R-:W-:Y:S02]  /*13d0*/  USEL UR4, UR31, UR4, !UP0 ;  /* 0x000000041f047287 */ /* 0x000fe4000c000000 */
[----:B------:R-:W-:Y:S02]  /*13e0*/  UIMAD.WIDE.U32 UR10, UR7, UR8, URZ ;  /* 0x00000008070a72a5 */ /* 0x000fe4000f8e00ff */
[----:B------:R-:W-:Y:S02]  /*13f0*/  @UP2 USHF.R.U32.HI UR6, URZ, UR9, UR12 ;  /* 0x00000009ff062299 */ /* 0x000fe4000801160c */
[----:B------:R-:W-:-:S03]  /*1400*/  UIMAD.WIDE.U32 UR12, UR4, UR8, URZ ;  /* 0x00000008040c72a5 */ /* 0x000fc6000f8e00ff */
[----:B------:R-:W-:Y:S02]  /*1410*/  UMOV UR10, UR11 ;  /* 0x0000000b000a7c82 */ /* 0x000fe40008000000 */
[----:B------:R-:W-:Y:S02]  /*1420*/  @UP2 USHF.R.U32.HI UR7, URZ, UR9, UR10 ;  /* 0x00000009ff072299 */ /* 0x000fe4000801160a */
[----:B------:R-:W-:Y:S02]  /*1430*/  UIMAD UR10, UR6, UR19, URZ ;  /* 0x00000013060a72a4 */ /* 0x000fe4000f8e02ff */
[----:B------:R-:W-:-:S04]  /*1440*/  UIMAD UR7, UR7, UR19, URZ ;  /* 0x00000013070772a4 */ /* 0x000fc8000f8e02ff */
[----:B------:R-:W-:-:S03]  /*1450*/  UISETP.GE.AND UP0, UPT, UR4, UR7, UPT ;  /* 0x000000070400728c */ /* 0x000fc6000bf06270 */
[----:B------:R-:W-:Y:S01]  /*1460*/  UMOV UR7, UR13 ;  /* 0x0000000d00077c82 */ /* 0x000fe20008000000 */
[----:B------:R-:W-:Y:S02]  /*1470*/  UISETP.GE.OR UP0, UPT, UR5, UR10, UP0 ;  /* 0x0000000a0500728c */ /* 0x000fe40008706670 */
[----:B------:R-:W-:Y:S02]  /*1480*/  UIMAD.WIDE.U32 UR10, UR5, UR8, URZ ;  /* 0x00000008050a72a5 */ /* 0x000fe4000f8e00ff */
[----:B------:R-:W-:Y:S02]  /*1490*/  USHF.R.U32.HI UR7, URZ, UR9, UR7 ;  /* 0x00000009ff077299 */ /* 0x000fe40008011607 */
[----:B------:R-:W-:Y:S02]  /*14a0*/  UIADD3 UR10, UPT, UPT, -UR4, URZ, URZ ;  /* 0x000000ff040a7290 */ /* 0x000fe4000fffe1ff */
[----:B------:R-:W-:Y:S02]  /*14b0*/  USEL UR7, UR4, UR7, !UP2 ;  /* 0x0000000704077287 */ /* 0x000fe4000d000000 */
[----:B------:R-:W-:Y:S01]  /*14c0*/  UIMAD UR10, UR14, UR10, UR31 ;  /* 0x0000000a0e0a72a4 */ /* 0x000fe2000f8e021f */
[----:B------:R-:W-:Y:S01]  /*14d0*/  @!UP0 UMOV UR8, UR11 ;  /* 0x0000000b00088c82 */ /* 0x000fe20008000000 */
[----:B------:R-:W-:-:S02]  /*14e0*/  UIADD3 UR11, UPT, UPT, -UR5, URZ, URZ ;  /* 0x000000ff050b7290 */ /* 0x000fc4000fffe1ff */
[----:B------:R-:W-:Y:S02]  /*14f0*/  @!UP0 USHF.R.U32.HI UR8, URZ, UR9, UR8 ;  /* 0x00000009ff088299 */ /* 0x000fe40008011608 */
[----:B------:R-:W-:Y:S02]  /*1500*/  UIADD3 UR9, UPT, UPT, -UR7, URZ, URZ ;  /* 0x000000ff07097290 */ /* 0x000fe4000fffe1ff */
[----:B------:R-:W-:Y:S02]  /*1510*/  @!UP0 USEL UR8, UR5, UR8, !UP2 ;  /* 0x0000000805088287 */ /* 0x000fe4000d000000 */
[----:B------:R-:W-:Y:S02]  /*1520*/  UIMAD UR9, UR19, UR9, UR4 ;  /* 0x00000009130972a4 */ /* 0x000fe4000f8e0204 */
[----:B------:R-:W-:Y:S02]  /*1530*/  @!UP0 UIADD3 UR7, UPT, UPT, UR7, -UR8, URZ ;  /* 0x8000000807078290 */ /* 0x000fe4000fffe0ff */
[----:B------:R-:W-:-:S02]  /*1540*/  @!UP0 UIMAD UR6, UR9, UR6, UR8 ;  /* 0x00000006090682a4 */ /* 0x000fc4000f8e0208 */
[----:B------:R-:W-:Y:S02]  /*1550*/  @!UP0 UIMAD UR4, UR7, UR19, UR5 ;  /* 0x00000013070482a4 */ /* 0x000fe4000f8e0205 */
[----:B------:R-:W-:Y:S02]  /*1560*/  UIMAD UR30, UR20, UR11, UR30 ;  /* 0x0000000b141e72a4 */ /* 0x000fe4000f8e021e */
[----:B------:R-:W-:Y:S01]  /*1570*/  UIMAD UR31, UR4, UR14, UR10 ;  /* 0x0000000e041f72a4 */ /* 0x000fe2000f8e020a */
[----:B------:R-:W-:Y:S02]  /*1580*/  @!UP0 UMOV UR5, UR6 ;  /* 0x0000000600058c82 */ /* 0x000fe40008000000 */
[----:B------:R-:W-:-:S12]  /*1590*/  UIMAD UR30, UR5, UR20, UR30 ;  /* 0x00000014051e72a4 */ /* 0x000fd8000f8e021e */
.L_x_19:
[----:B------:R-:W-:-:S09]  /*15a0*/  UISETP.NE.AND UP0, UPT, UR22, 0x1, UPT ;  /* 0x000000011600788c */ /* 0x000fd2000bf05270 */
[----:B------:R-:W-:Y:S05]  /*15b0*/  BRA.U UP0, `(.L_x_20) ;  /* 0x0000000100407547 */ /* 0x000fea000b800000 */
[----:B------:R-:W2:Y:S01]  /*15c0*/  LDCU.128 UR8, c[0x0][0xb10] ;  /* 0x00016200ff0877ac */ /* 0x000ea20008000c00 */
[----:B------:R-:W3:Y:S01]  /*15d0*/  LDCU UR12, c[0x0][0xb0c] ;  /* 0x00016180ff0c77ac */ /* 0x000ee20008000800 */
[----:B------:R-:W4:Y:S01]  /*15e0*/  LDCU UR13, c[0x0][0xb20] ;  /* 0x00016400ff0d77ac */ /* 0x000f220008000800 */
[----:B--2---:R-:W-:Y:S02]  /*15f0*/  UIMAD.WIDE.U32 UR4, UR30, UR8, URZ ;  /* 0x000000081e0472a5 */ /* 0x004fe4000f8e00ff */
[----:B------:R-:W-:Y:S02]  /*1600*/  UIMAD.WIDE.U32 UR6, UR31, UR11, URZ ;  /* 0x0000000b1f0672a5 */ /* 0x000fe4000f8e00ff */
[----:B---3--:R-:W-:Y:S02]  /*1610*/  UISETP.NE.AND UP0, UPT, UR12, 0x1, UPT ;  /* 0x000000010c00788c */ /* 0x008fe4000bf05270 */
[----:B------:R-:W-:-:S03]  /*1620*/  USHF.R.U32.HI UR5, URZ, UR9, UR5 ;  /* 0x00000009ff057299 */ /* 0x000fc60008011605 */
[----:B------:R-:W-:Y:S01]  /*1630*/  UMOV UR4, UR7 ;  /* 0x0000000700047c82 */ /* 0x000fe20008000000 */
[----:B------:R-:W-:Y:S02]  /*1640*/  USEL UR5, UR30, UR5, !UP0 ;  /* 0x000000051e057287 */ /* 0x000fe4000c000000 */
[----:B------:R-:W-:Y:S02]  /*1650*/  UISETP.NE.AND UP0, UPT, UR10, 0x1, UPT ;  /* 0x000000010a00788c */ /* 0x000fe4000bf05270 */
[----:B----4-:R-:W-:-:S04]  /*1660*/  USHF.R.U32.HI UR4, URZ, UR13, UR4 ;  /* 0x0000000dff047299 */ /* 0x010fc80008011604 */
[----:B------:R-:W-:-:S04]  /*1670*/  USEL UR4, UR31, UR4, !UP0 ;  /* 0x000000041f047287 */ /* 0x000fc8000c000000 */
[----:B------:R-:W-:Y:S02]  /*1680*/  UIADD3 UR6, UPT, UPT, UR5, -UR4, URZ ;  /* 0x8000000405067290 */ /* 0x000fe4000fffe0ff */
[----:B------:R-:W-:Y:S02]  /*1690*/  UIADD3 UR4, UPT, UPT, -UR5, UR4, URZ ;  /* 0x0000000405047290 */ /* 0x000fe4000fffe1ff */
[----:B------:R-:W-:Y:S02]  /*16a0*/  UIMAD UR31, UR6, UR10, UR31 ;  /* 0x0000000a061f72a4 */ /* 0x000fe4000f8e021f */
[----:B------:R-:W-:-:S12]  /*16b0*/  UIMAD UR30, UR4, UR12, UR30 ;  /* 0x0000000c041e72a4 */ /* 0x000fd8000f8e021e */
.L_x_20:
[----:B------:R-:W-:Y:S01]  /*16c0*/  UISETP.NE.AND UP0, UPT, UR18, 0x2, UPT ;  /* 0x000000021200788c */ /* 0x000fe2000bf05270 */
[----:B------:R-:W-:Y:S09]  /*16d0*/  BRA.U !UP6, `(.L_x_21) ;  /* 0x000000010e0c7547 */ /* 0x000ff2000b800000 */
[----:B------:R-:W-:Y:S01]  /*16e0*/  UCGABAR_WAIT ;  /* 0x0000000000007dc7 */ /* 0x000fe20008000000 */
[----:B------:R-:W-:Y:S01]  /*16f0*/  CCTL.IVALL ;  /* 0x00000000ff00798f */ /* 0x000fe20002000000 */
[----:B------:R-:W-:Y:S05]  /*1700*/  BRA `(.L_x_22) ;  /* 0x0000000000047947 */ /* 0x000fea0003800000 */
.L_x_21:
[----:B------:R-:W-:Y:S06]  /*1710*/  BAR.SYNC.DEFER_BLOCKING 0x0 ;  /* 0x0000000000007b1d */ /* 0x000fec0000010000 */
.L_x_22:
[----:B------:R-:W-:Y:S05]  /*1720*/  BRA.U UP0, `(.L_x_23) ;  /* 0x0000001500587547 */ /* 0x000fea000b800000 */
[----:B------:R-:W2:Y:S01]  /*1730*/  LDCU UR6, c[0x0][0x38c] ;  /* 0x00007180ff0677ac */ /* 0x000ea20008000800 */
[----:B------:R-:W3:Y:S01]  /*1740*/  S2UR UR7, SR_CgaCtaId ;  /* 0x00000000000779c3 */ /* 0x000ee20000008800 */
[----:B------:R-:W-:Y:S01]  /*1750*/  PLOP3.LUT P1, PT, PT, PT, UP3, 0x80, 0x8 ;  /* 0x000000000008781c */ /* 0x000fe20003f2f038 */
[----:B------:R-:W-:Y:S01]  /*1760*/  IMAD.MOV.U32 R12, RZ, RZ, 0x1 ;  /* 0x00000001ff0c7424 */ /* 0x000fe200078e00ff */
[----:B------:R-:W-:Y:S01]  /*1770*/  UMOV UR13, 0x400 ;  /* 0x00000400000d7882 */ /* 0x000fe20000000000 */
[----:B------:R-:W-:Y:S01]  /*1780*/  UISETP.NE.AND UP1, UPT, UR18, URZ, UPT ;  /* 0x000000ff1200728c */ /* 0x000fe2000bf25270 */
[----:B------:R-:W-:Y:S01]  /*1790*/  ISETP.EQ.OR P2, PT, R0, RZ, P3 ;  /* 0x000000ff0000720c */ /* 0x000fe20001f42670 */
[----:B------:R-:W-:Y:S01]  /*17a0*/  USEL UR24, URZ, 0x1, UP4 ;  /* 0x00000001ff187887 */ /* 0x000fe2000a000000 */
[----:B------:R-:W-:Y:S02]  /*17b0*/  PLOP3.LUT P1, PT, P1, PT, PT, 0x8, 0x80 ;  /* 0x000000000080781c */ /* 0x000fe40000f2e170 */
[----:B------:R-:W-:Y:S01]  /*17c0*/  CS2R R10, SRZ ;  /* 0x00000000000a7805 */ /* 0x000fe2000001ff00 */
[----:B------:R-:W-:Y:S01]  /*17d0*/  IMAD.MOV.U32 R9, RZ, RZ, RZ ;  /* 0x000000ffff097224 */ /* 0x000fe200078e00ff */
[----:B------:R-:W4:Y:S01]  /*17e0*/  LDCU UR39, c[0x0][0x370] ;  /* 0x00006e00ff2777ac */ /* 0x000f220008000800 */
[----:B------:R-:W-:Y:S01]  /*17f0*/  IMAD.MOV.U32 R8, RZ, RZ, 0x1 ;  /* 0x00000001ff087424 */ /* 0x000fe200078e00ff */
[----:B------:R-:W1:Y:S01]  /*1800*/  LDCU.64 UR28, c[0x0][0x348] ;  /* 0x00006900ff1c77ac */ /* 0x000e620008000a00 */
[----:B--2---:R-:W-:-:S02]  /*1810*/  UIADD3 UR5, UPT, UPT, UR6, 0x3f, URZ ;  /* 0x0000003f06057890 */ /* 0x004fc4000fffe0ff */
[----:B------:R-:W-:Y:S02]  /*1820*/  UIADD3 UR45, UPT, UPT, UR6, 0x7e, URZ ;  /* 0x0000007e062d7890 */ /* 0x000fe4000fffe0ff */
[----:B------:R-:W-:Y:S02]  /*1830*/  USHF.R.S32.HI UR4, URZ, 0x1f, UR5 ;  /* 0x0000001fff047899 */ /* 0x000fe40008011405 */
[----:B---3--:R-:W-:Y:S02]  /*1840*/  USHF.L.U32 UR25, UR7, 0xc, URZ ;  /* 0x0000000c07197899 */ /* 0x008fe400080006ff */
[----:B------:R-:W-:Y:S02]  /*1850*/  ULEA.HI UR4, UR4, UR5, URZ, 0x6 ;  /* 0x0000000504047291 */ /* 0x000fe4000f8f30ff */
[----:B------:R-:W-:Y:S02]  /*1860*/  UIADD3 UR5, UPT, UPT, UR6, -0x1, URZ ;  /* 0xffffffff06057890 */ /* 0x000fe4000fffe0ff */
[----:B------:R-:W-:-:S02]  /*1870*/  USHF.R.S32.HI UR41, URZ, 0x6, UR4 ;  /* 0x00000006ff297899 */ /* 0x000fc40008011404 */
[----:B------:R-:W-:Y:S02]  /*1880*/  UISETP.GE.U32.AND UP2, UPT, UR5, -0x7f, UPT ;  /* 0xffffff810500788c */ /* 0x000fe4000bf46070 */
[----:B------:R-:W-:Y:S02]  /*1890*/  UISETP.LT.U32.AND UP0, UPT, UR41, 0x8, UPT ;  /* 0x000000082900788c */ /* 0x000fe4000bf01070 */
[----:B------:R-:W-:Y:S02]  /*18a0*/  USHF.L.U32 UR44, UR7, 0x5, URZ ;  /* 0x00000005072c7899 */ /* 0x000fe400080006ff */
[----:B------:R-:W-:Y:S02]  /*18b0*/  USEL UR40, UR41, 0x8, UP0 ;  /* 0x0000000829287887 */ /* 0x000fe40008000000 */
[----:B------:R-:W-:Y:S02]  /*18c0*/  ULOP3.LUT UR25, UR25, 0x3000, URZ, 0xc0, !UPT ;  /* 0x0000300019197892 */ /* 0x000fe4000f8ec0ff */
[----:B------:R-:W-:-:S02]  /*18d0*/  UIADD3 UR21, UPT, UPT, UR40, -0x1, URZ ;  /* 0xffffffff28157890 */ /* 0x000fc4000fffe0ff */
[----:B------:R-:W-:Y:S02]  /*18e0*/  ULEA UR13, UR7, UR13, 0x18 ;  /* 0x0000000d070d7291 */ /* 0x000fe4000f8ec0ff */
[----:B------:R-:W-:Y:S01]  /*18f0*/  @UP2 UIADD3 UR21, UPT, UPT, UR40, URZ, URZ ;  /* 0x000000ff28152290 */ /* 0x000fe2000fffe0ff */
[----:B------:R-:W2:Y:S01]  /*1900*/  LDCU UR38, c[0x0][0x374] ;  /* 0x00006e80ff2677ac */ /* 0x000ea20008000800 */
[----:B------:R-:W-:Y:S02]  /*1910*/  ULOP3.LUT UR44, UR44, 0x60, URZ, 0xc0, !UPT ;  /* 0x000000602c2c7892 */ /* 0x000fe4000f8ec0ff */
[----:B------:R-:W-:Y:S02]  /*1920*/  USEL UR24, UR24, 0x2, UP1 ;  /* 0x0000000218187887 */ /* 0x000fe40008800000 */
[----:B------:R-:W-:Y:S02]  /*1930*/  UIADD3 UR25, UPT, UPT, UR13, 0x14400, UR25 ;  /* 0x000144000d197890 */ /* 0x000fe4000fffe019 */
[----:B------:R-:W-:-:S02]  /*1940*/  UIADD3 UR43, UPT, UPT, UR41, -UR40, URZ ;  /* 0x80000028292b7290 */ /* 0x000fc4000fffe0ff */
[----:B------:R-:W-:Y:S01]  /*1950*/  UIADD3 UR21, UPT, UPT, UR21, 0x1, URZ ;  /* 0x0000000115157890 */ /* 0x000fe2000fffe0ff */
[----:B-1--4-:R-:W-:-:S11]  /*1960*/  UMOV UR5, URZ ;  /* 0x000000ff00057c82 */ /* 0x012fd60008000000 */
.L_x_43:
[----:B------:R-:W1:Y:S02]  /*1970*/  S2UR UR4, SR_CgaCtaId ;  /* 0x00000000000479c3 */ /* 0x000e640000008800 */
[----:B-1----:R-:W-:-:S09]  /*1980*/  UISETP.NE.AND UP0, UPT, UR4, URZ, UPT ;  /* 0x000000ff0400728c */ /* 0x002fd2000bf05270 */
[----:B------:R-:W-:Y:S05]  /*1990*/  BRA.U UP0, `(.L_x_24) ;  /* 0x0000000100287547 */ /* 0x000fea000b800000 */
[----:B------:R-:W-:Y:S02]  /*19a0*/  LEA R0, R9, UR13, 0x3 ;  /* 0x0000000d09007c11 */ /* 0x000fe4000f8e18ff */
[----:B------:R-:W-:-:S04]  /*19b0*/  SHF.L.U32 R2, R8, 0x1f, RZ ;  /* 0x0000001f08027819 */ /* 0x000fc800000006ff */
[----:B------:R-:W1:Y:S02]  /*19c0*/  SYNCS.PHASECHK.TRANS64.TRYWAIT P0, [R0+URZ+0x140], R2 ;  /* 0x00014002000075a7 */ /* 0x000e6400080011ff */
[----:B-1----:R-:W-:Y:S05]  /*19d0*/  @!P0 BRA `(.L_x_25) ;  /* 0x0000006c00e48947 */ /* 0x002fea0003800000 */
.L_x_143:
[----:B------:R-:W-:Y:S01]  /*19e0*/  VIADD R9, R9, 0x1 ;  /* 0x0000000109097836 */ /* 0x000fe20000000000 */
[----:B------:R1:W-:Y:S04]  /*19f0*/  SYNCS.ARRIVE.TRANS64.A1T0 RZ, [R0+URZ+0x130], RZ ;  /* 0x000130ff00ff79a7 */ /* 0x0003e800081000ff */
[----:B------:R-:W-:-:S04]  /*1a00*/  ISETP.NE.AND P0, PT, R9, 0x2, PT ;  /* 0x000000020900780c */ /* 0x000fc80003f05270 */
[----:B------:R-:W-:Y:S02]  /*1a10*/  SEL R9, R9, RZ, P0 ;  /* 0x000000ff09097207 */ /* 0x000fe40000000000 */
[----:B-1----:R-:W-:-:S04]  /*1a20*/  SEL R0, RZ, 0x1, P0 ;  /* 0x00000001ff007807 */ /* 0x002fc80000000000 */
[----:B------:R-:W-:-:S07]  /*1a30*/  LOP3.LUT R8, R8, R0, RZ, 0x3c, !PT ;  /* 0x0000000008087212 */ /* 0x000fce00078e3cff */
.L_x_24:
[----:B------:R-:W-:Y:S01]  /*1a40*/  ULEA UR4, UR5, UR13, 0x3 ;  /* 0x0000000d05047291 */ /* 0x000fe2000f8e18ff */
[----:B------:R-:W-:Y:S01]  /*1a50*/  SHF.L.U32 R0, R12, 0x1f, RZ ;  /* 0x0000001f0c007819 */ /* 0x000fe200000006ff */
[----:B------:R-:W-:Y:S02]  /*1a60*/  UISETP.GE.U32.AND UP0, UPT, UR45, 0x7f, UPT ;  /* 0x0000007f2d00788c */ /* 0x000fe4000bf06070 */
[----:B------:R-:W-:Y:S02]  /*1a70*/  USHF.L.U32 UR35, UR30, 0x6, URZ ;  /* 0x000000061e237899 */ /* 0x000fe400080006ff */
[----:B------:R-:W-:Y:S01]  /*1a80*/  ULEA UR19, UR31, UR44, 0x7 ;  /* 0x0000002c1f137291 */ /* 0x000fe2000f8e38ff */
[----:B------:R-:W-:Y:S02]  /*1a90*/  UMOV UR6, URZ ;  /* 0x000000ff00067c82 */ /* 0x000fe40008000000 */
[----:B------:R1:W3:Y:S02]  /*1aa0*/  SYNCS.PHASECHK.TRANS64.TRYWAIT P0, [UR4+0x40], R0 ;  /* 0x00004000ff0075a7 */ /* 0x0002e40008001104 */
[----:B------:R-:W-:Y:S07]  /*1ab0*/  BRA.U !UP0, `(.L_x_26) ;  /* 0x0000000108b87547 */ /* 0x000fee000b800000 */
[----:B------:R-:W-:Y:S01]  /*1ac0*/  UMOV UR10, URZ ;  /* 0x000000ff000a7c82 */ /* 0x000fe20008000000 */
[----:B------:R-:W-:-:S05]  /*1ad0*/  UMOV UR4, UR5 ;  /* 0x0000000500047c82 */ /* 0x000fca0008000000 */
.L_x_32:
[----:B------:R-:W-:Y:S01]  /*1ae0*/  ULEA UR33, UR4, UR13, 0x3 ;  /* 0x0000000d04217291 */ /* 0x000fe2000f8e18ff */
[----:B---3--:R-:W-:Y:S01]  /*1af0*/  @!P3 MOV R2, 0x6000 ;  /* 0x000060000002b802 */ /* 0x008fe20000000f00 */
[----:B-1-34-:R-:W-:Y:S10]  /*1b00*/  @P0 BRA `(.L_x_27) ;  /* 0x00000000000c0947 */ /* 0x01aff40003800000 */
[----:B------:R-:W-:-:S04]  /*1b10*/  SHF.L.U32 R3, R12, 0x1f, RZ ;  /* 0x0000001f0c037819 */ /* 0x000fc800000006ff */
[----:B------:R-:W3:Y:S02]  /*1b20*/  SYNCS.PHASECHK.TRANS64.TRYWAIT P0, [UR33+0x40], R3 ;  /* 0x00004003ff0075a7 */ /* 0x000ee40008001121 */
[----:B---3--:R-:W-:Y:S05]  /*1b30*/  @!P0 BRA `(.L_x_28) ;  /* 0x0000006c00a08947 */ /* 0x008fea0003800000 */
.L_x_27:
[----:B------:R3:W-:Y:S01]  /*1b40*/  @!P3 SYNCS.ARRIVE.TRANS64 RZ, [UR33], R2 ;  /* 0x00000002ffffb9a7 */ /* 0x0007e20008000021 */
[----:B------:R-:W-:-:S04]  /*1b50*/  ULOP3.LUT UR5, UR24, 0x2, URZ, 0xfc, !UPT ;  /* 0x0000000218057892 */ /* 0x000fc8000f8efcff */
[----:B------:R-:W-:-:S09]  /*1b60*/  UISETP.NE.AND UP0, UPT, UR5, 0x2, UPT ;  /* 0x000000020500788c */ /* 0x000fd2000bf05270 */
[----:B------:R-:W-:Y:S05]  /*1b70*/  BRA.U UP0, `(.L_x_29) ;  /* 0x0000000100047547 */ /* 0x000fea000b800000 */
[----:B--2---:R-:W-:Y:S05]  /*1b80*/  BPT.TRAP 0x1 ;  /* 0x000000040000795c */ /* 0x004fea0000300000 */
.L_x_29:
[----:B------:R-:W-:Y:S04]  /*1b90*/  BSSY.RECONVERGENT B0, `(.L_x_30) ;  /* 0x0000003000007945 */ /* 0x000fe80003800200 */
[----:B------:R-:W-:Y:S05]  /*1ba0*/  @P2 BRA `(.L_x_31) ;  /* 0x0000000000042947 */ /* 0x000fea0003800000 */
[----:B--2---:R-:W-:Y:S05]  /*1bb0*/  BPT.TRAP 0x1 ;  /* 0x000000040000795c */ /* 0x004fea0000300000 */
.L_x_31:
[----:B--2---:R-:W-:Y:S05]  /*1bc0*/  BSYNC.RECONVERGENT B0 ;  /* 0x0000000000007941 */ /* 0x004fea0003800200 */
.L_x_30:
[----:B------:R-:W-:Y:S02]  /*1bd0*/  UIADD3 UR5, UPT, UPT, UR4, 0x1, URZ ;  /* 0x0000000104057890 */ /* 0x000fe4000fffe0ff */
[----:B------:R-:W-:Y:S02]  /*1be0*/  USHF.L.U32 UR34, UR10, 0x6, URZ ;  /* 0x000000060a227899 */ /* 0x000fe400080006ff */
[----:B------:R-:W-:Y:S02]  /*1bf0*/  UISETP.NE.AND UP0, UPT, UR5, 0x8, UPT ;  /* 0x000000080500788c */ /* 0x000fe4000bf05270 */
[----:B------:R-:W-:Y:S02]  /*1c00*/  UIADD3 UR10, UPT, UPT, UR10, 0x1, URZ ;  /* 0x000000010a0a7890 */ /* 0x000fe4000fffe0ff */
[----:B------:R-:W-:Y:S02]  /*1c10*/  USEL UR7, URZ, 0x1, UP0 ;  /* 0x00000001ff077887 */ /* 0x000fe40008000000 */
[----:B------:R-:W-:-:S02]  /*1c20*/  USEL UR5, UR5, URZ, UP0 ;  /* 0x000000ff05057287 */ /* 0x000fc40008000000 */
[----:B------:R-:W-:Y:S02]  /*1c30*/  ULEA UR32, UR4, UR13, 0xd ;  /* 0x0000000d04207291 */ /* 0x000fe4000f8e68ff */
[----:B------:R-:W-:Y:S01]  /*1c40*/  ULEA UR6, UR5, UR13, 0x3 ;  /* 0x0000000d05067291 */ /* 0x000fe2000f8e18ff */
[----:B------:R-:W-:Y:S01]  /*1c50*/  LOP3.LUT R12, R12, UR7, RZ, 0x3c, !PT ;  /* 0x000000070c0c7c12 */ /* 0x000fe2000f8e3cff */
[----:B------:R-:W-:Y:S02]  /*1c60*/  UIADD3 UR8, UP1, UPT, UR28, 0x80, URZ ;  /* 0x000000801c087890 */ /* 0x000fe4000ff3e0ff */
[----:B------:R-:W-:Y:S01]  /*1c70*/  UIADD3 UR32, UPT, UPT, UR32, 0x4400, URZ ;  /* 0x0000440020207890 */ /* 0x000fe2000fffe0ff */
[----:B-1----:R-:W-:Y:S01]  /*1c80*/  SHF.L.U32 R0, R12, 0x1f, RZ ;  /* 0x0000001f0c007819 */ /* 0x002fe200000006ff */
[----:B------:R-:W-:Y:S02]  /*1c90*/  UIADD3.X UR9, UPT, UPT, URZ, UR29, URZ, UP1, !UPT ;  /* 0x0000001dff097290 */ /* 0x000fe40008ffe4ff */
[----:B------:R-:W-:Y:S01]  /*1ca0*/  ULEA UR16, UR4, UR25, 0xe ;  /* 0x0000001904107291 */ /* 0x000fe2000f8e70ff */
[----:B------:R4:W1:Y:S01]  /*1cb0*/  SYNCS.PHASECHK.TRANS64.TRYWAIT P0, [UR6+0x40], R0 ;  /* 0x00004000ff0075a7 */ /* 0x0008620008001106 */
[----:B------:R-:W-:Y:S01]  /*1cc0*/  UIADD3 UR6, UP0, UPT, UR28, 0x180, URZ ;  /* 0x000001801c067890 */ /* 0x000fe2000ff1e0ff */
[----:B------:R-:W-:Y:S01]  /*1cd0*/  UMOV UR14, 0x0 ;  /* 0x00000000000e7882 */ /* 0x000fe20000000000 */
[----:B------:R-:W-:-:S02]  /*1ce0*/  UMOV UR15, 0x10000000 ;  /* 0x10000000000f7882 */ /* 0x000fc40000000000 */
[----:B------:R-:W-:Y:S01]  /*1cf0*/  UIADD3.X UR7, UPT, UPT, URZ, UR29, URZ, UP0, !UPT ;  /* 0x0000001dff077290 */ /* 0x000fe200087fe4ff */
[----:B------:R-:W-:Y:S01]  /*1d00*/  UTMALDG.3D [UR32], [UR8], desc[UR14] ;  /* 0x00000e20080075b4 */ /* 0x000fe20008011000 */
[----:B------:R-:W-:Y:S01]  /*1d10*/  UISETP.NE.AND UP0, UPT, UR10, UR21, UPT ;  /* 0x000000150a00728c */ /* 0x000fe2000bf05270 */
[----:B------:R-:W-:Y:S01]  /*1d20*/  UMOV UR4, 0xf0000 ;  /* 0x000f000000047882 */ /* 0x000fe20000000000 */
[----:B------:R-:W-:Y:S01]  /*1d30*/  UMOV UR20, UR36 ;  /* 0x0000002400147c82 */ /* 0x000fe20008000000 */
[----:B------:R-:W-:Y:S01]  /*1d40*/  UMOV UR17, UR33 ;  /* 0x0000002100117c82 */ /* 0x000fe20008000000 */
[----:B------:R-:W-:-:S03]  /*1d50*/  UMOV UR18, UR34 ;  /* 0x0000002200127c82 */ /* 0x000fc60008000000 */
[----:B------:R2:W-:Y:S02]  /*1d60*/  UTMALDG.3D.MULTICAST [UR16], [UR6], UR4, desc[UR14] ;  /* 0x00000e10060073b4 */ /* 0x0005e40008011804 */
[----:B--2---:R-:W-:Y:S01]  /*1d70*/  UMOV UR6, UR21 ;  /* 0x0000001500067c82 */ /* 0x004fe20008000000 */
[----:B------:R-:W-:Y:S01]  /*1d80*/  UMOV UR4, UR5 ;  /* 0x0000000500047c82 */ /* 0x000fe20008000000 */
[----:B------:R-:W-:Y:S05]  /*1d90*/  BRA.U UP0, `(.L_x_32) ;  /* 0xfffffffd00507547 */ /* 0x000fea000b83ffff */
.L_x_26:
[----:B------:R-:W-:Y:S01]  /*1da0*/  ULEA UR4, UR5, UR13, 0x3 ;  /* 0x0000000d05047291 */ /* 0x000fe2000f8e18ff */
[----:B-1--4-:R-:W-:Y:S01]  /*1db0*/  SHF.L.U32 R0, R12, 0x1f, RZ ;  /* 0x0000001f0c007819 */ /* 0x012fe200000006ff */
[----:B------:R-:W-:Y:S01]  /*1dc0*/  @!P1 SYNCS.ARRIVE.TRANS64.A1T0 RZ, [UR13+0xc8], RZ ;  /* 0x0000c8ffffff99a7 */ /* 0x000fe2000810000d */
[----:B------:R-:W-:-:S06]  /*1dd0*/  UISETP.GT.AND UP0, UPT, UR41, UR40, UPT ;  /* 0x000000282900728c */ /* 0x000fcc000bf04270 */
[----:B---3--:R1:W3:Y:S03]  /*1de0*/  SYNCS.PHASECHK.TRANS64.TRYWAIT P0, [UR4+0x40], R0 ;  /* 0x00004000ff0075a7 */ /* 0x0082e60008001104 */
[----:B------:R-:W-:Y:S05]  /*1df0*/  BRA.U !UP0, `(.L_x_33) ;  /* 0x0000000108bc7547 */ /* 0x000fea000b800000 */
[----:B------:R-:W-:Y:S01]  /*1e00*/  UIADD3 UR26, UPT, UPT, UR43, UR6, URZ ;  /* 0x000000062b1a7290 */ /* 0x000fe2000fffe0ff */
[----:B------:R-:W-:-:S11]  /*1e10*/  UMOV UR4, UR5 ;  /* 0x0000000500047c82 */ /* 0x000fd60008000000 */
.L_x_39:
[----:B------:R-:W-:Y:S01]  /*1e20*/  ULEA UR9, UR4, UR13, 0x3 ;  /* 0x0000000d04097291 */ /* 0x000fe2000f8e18ff */
[----:B---3--:R-:W-:Y:S01]  /*1e30*/  @!P3 MOV R2, 0x6000 ;  /* 0x000060000002b802 */ /* 0x008fe20000000f00 */
[----:B-1-3--:R-:W-:Y:S10]  /*1e40*/  @P0 BRA `(.L_x_34) ;  /* 0x00000000000c0947 */ /* 0x00aff40003800000 */
[----:B------:R-:W-:-:S04]  /*1e50*/  SHF.L.U32 R3, R12, 0x1f, RZ ;  /* 0x0000001f0c037819 */ /* 0x000fc800000006ff */
[----:B------:R-:W3:Y:S02]  /*1e60*/  SYNCS.PHASECHK.TRANS64.TRYWAIT P0, [UR9+0x40], R3 ;  /* 0x00004003ff0075a7 */ /* 0x000ee40008001109 */
[----:B---3--:R-:W-:Y:S05]  /*1e70*/  @!P0 BRA `(.L_x_35) ;  /* 0x0000006800e88947 */ /* 0x008fea0003800000 */
.L_x_34:
[----:B------:R3:W-:Y:S01]  /*1e80*/  @!P3 SYNCS.ARRIVE.TRANS64 RZ, [UR9], R2 ;  /* 0x00000002ffffb9a7 */ /* 0x0007e20008000009 */
[----:B------:R-:W-:-:S04]  /*1e90*/  ULOP3.LUT UR5, UR24, 0x2, URZ, 0xfc, !UPT ;  /* 0x0000000218057892 */ /* 0x000fc8000f8efcff */
[----:B------:R-:W-:-:S09]  /*1ea0*/  UISETP.NE.AND UP0, UPT, UR5, 0x2, UPT ;  /* 0x000000020500788c */ /* 0x000fd2000bf05270 */
[----:B------:R-:W-:Y:S05]  /*1eb0*/  BRA.U UP0, `(.L_x_36) ;  /* 0x0000000100047547 */ /* 0x000fea000b800000 */
[----:B--2---:R-:W-:Y:S05]  /*1ec0*/  BPT.TRAP 0x1 ;  /* 0x000000040000795c */ /* 0x004fea0000300000 */
.L_x_36:
[----:B------:R-:W-:Y:S04]  /*1ed0*/  BSSY.RECONVERGENT B0, `(.L_x_37) ;  /* 0x0000003000007945 */ /* 0x000fe80003800200 */
[----:B------:R-:W-:Y:S05]  /*1ee0*/  @P2 BRA `(.L_x_38) ;  /* 0x0000000000042947 */ /* 0x000fea0003800000 */
[----:B--2---:R-:W-:Y:S05]  /*1ef0*/  BPT.TRAP 0x1 ;  /* 0x000000040000795c */ /* 0x004fea0000300000 */
.L_x_38:
[----:B--2---:R-:W-:Y:S05]  /*1f00*/  BSYNC.RECONVERGENT B0 ;  /* 0x0000000000007941 */ /* 0x004fea0003800200 */
.L_x_37:
[----:B------:R-:W-:Y:S02]  /*1f10*/  UIADD3 UR5, UPT, UPT, UR4, 0x1, URZ ;  /* 0x0000000104057890 */ /* 0x000fe4000fffe0ff */
[----:B------:R-:W-:Y:S02]  /*1f20*/  UIADD3 UR14, UP1, UPT, UR28, 0x80, URZ ;  /* 0x000000801c0e7890 */ /* 0x000fe4000ff3e0ff */
[----:B------:R-:W-:Y:S02]  /*1f30*/  UISETP.NE.AND UP0, UPT, UR5, 0x8, UPT ;  /* 0x000000080500788c */ /* 0x000fe4000bf05270 */
[----:B------:R-:W-:Y:S02]  /*1f40*/  USHF.L.U32 UR10, UR6, 0x6, URZ ;  /* 0x00000006060a7899 */ /* 0x000fe400080006ff */
[----:B------:R-:W-:Y:S02]  /*1f50*/  USEL UR8, URZ, 0x1, UP0 ;  /* 0x00000001ff087887 */ /* 0x000fe40008000000 */
[----:B------:R-:W-:-:S02]  /*1f60*/  USEL UR5, UR5, URZ, UP0 ;  /* 0x000000ff05057287 */ /* 0x000fc40008000000 */
[----:B------:R-:W-:Y:S02]  /*1f70*/  UIADD3 UR22, UP0, UPT, UR28, 0x180, URZ ;  /* 0x000001801c167890 */ /* 0x000fe4000ff1e0ff */
[----:B------:R-:W-:Y:S01]  /*1f80*/  LOP3.LUT R12, R12, UR8, RZ, 0x3c, !PT ;  /* 0x000000080c0c7c12 */ /* 0x000fe2000f8e3cff */
[----:B------:R-:W-:Y:S02]  /*1f90*/  ULEA UR8, UR4, UR13, 0xd ;  /* 0x0000000d04087291 */ /* 0x000fe4000f8e68ff */
[----:B------:R-:W-:Y:S01]  /*1fa0*/  ULEA UR7, UR5, UR13, 0x3 ;  /* 0x0000000d05077291 */ /* 0x000fe2000f8e18ff */
[----:B-1----:R-:W-:Y:S01]  /*1fb0*/  SHF.L.U32 R0, R12, 0x1f, RZ ;  /* 0x0000001f0c007819 */ /* 0x002fe200000006ff */
[----:B------:R-:W-:Y:S02]  /*1fc0*/  UIADD3 UR8, UPT, UPT, UR8, 0x4400, URZ ;  /* 0x0000440008087890 */ /* 0x000fe4000fffe0ff */
[----:B------:R-:W-:Y:S02]  /*1fd0*/  UIADD3.X UR15, UPT, UPT, URZ, UR29, URZ, UP1, !UPT ;  /* 0x0000001dff0f7290 */ /* 0x000fe40008ffe4ff */
[----:B------:R-:W-:-:S02]  /*1fe0*/  ULEA UR16, UR4, UR25, 0xe ;  /* 0x0000001904107291 */ /* 0x000fc4000f8e70ff */
[----:B------:R-:W-:Y:S01]  /*1ff0*/  UIADD3.X UR23, UPT, UPT, URZ, UR29, URZ, UP0, !UPT ;  /* 0x0000001dff177290 */ /* 0x000fe200087fe4ff */
[----:B------:R4:W1:Y:S01]  /*2000*/  SYNCS.PHASECHK.TRANS64.TRYWAIT P0, [UR7+0x40], R0 ;  /* 0x00004000ff0075a7 */ /* 0x0008620008001107 */
[----:B------:R-:W-:Y:S01]  /*2010*/  UMOV UR30, 0x0 ;  /* 0x00000000001e7882 */ /* 0x000fe20000000000 */
[----:B------:R-:W-:Y:S01]  /*2020*/  UMOV UR31, 0x10000000 ;  /* 0x10000000001f7882 */ /* 0x000fe20000000000 */
[----:B------:R-:W-:Y:S01]  /*2030*/  UMOV UR11, UR35 ;  /* 0x00000023000b7c82 */ /* 0x000fe20008000000 */
[----:B------:R-:W-:Y:S01]  /*2040*/  UMOV UR12, UR36 ;  /* 0x00000024000c7c82 */ /* 0x000fe20008000000 */
[----:B------:R-:W-:Y:S01]  /*2050*/  UMOV UR7, 0xf0000 ;  /* 0x000f000000077882 */ /* 0x000fe20000000000 */
[----:B------:R-:W-:Y:S01]  /*2060*/  UMOV UR20, UR36 ;  /* 0x0000002400147c82 */ /* 0x000fe20008000000 */
[----:B------:R-:W-:Y:S01]  /*2070*/  UMOV UR17, UR9 ;  /* 0x0000000900117c82 */ /* 0x000fe20008000000 */
[----:B------:R-:W-:Y:S01]  /*2080*/  UMOV UR18, UR10 ;  /* 0x0000000a00127c82 */ /* 0x000fe20008000000 */
[----:B------:R4:W-:Y:S01]  /*2090*/  UTMALDG.3D [UR8], [UR14], desc[UR30] ;  /* 0x00001e080e0075b4 */ /* 0x0009e20008011000 */
[----:B------:R-:W-:Y:S01]  /*20a0*/  UIADD3 UR6, UPT, UPT, UR6, 0x1, URZ ;  /* 0x0000000106067890 */ /* 0x000fe2000fffe0ff */
[----:B------:R-:W-:-:S03]  /*20b0*/  UMOV UR4, UR5 ;  /* 0x0000000500047c82 */ /* 0x000fc60008000000 */
[----:B------:R-:W-:Y:S01]  /*20c0*/  UISETP.NE.AND UP0, UPT, UR6, UR26, UPT ;  /* 0x0000001a0600728c */ /* 0x000fe2000bf05270 */
[----:B------:R4:W-:Y:S08]  /*20d0*/  UTMALDG.3D.MULTICAST [UR16], [UR22], UR7, desc[UR30] ;  /* 0x00001e10160073b4 */ /* 0x0009f00008011807 */
[----:B----4-:R-:W-:Y:S05]  /*20e0*/  BRA.U UP0, `(.L_x_39) ;  /* 0xfffffffd004c7547 */ /* 0x010fea000b83ffff */
.L_x_33:
[C---:B------:R-:W-:Y:S01]  /*20f0*/  LEA R3, R11.reuse, UR13, 0x3 ;  /* 0x0000000d0b037c11 */ /* 0x040fe2000f8e18ff */
[----:B------:R-:W-:Y:S01]  /*2100*/  NOP ;  /* 0x0000000000007918 */ /* 0x000fe20000000000 */
[----:B-1----:R-:W-:Y:S02]  /*2110*/  SHF.L.U32 R0, R10, 0x1f, RZ ;  /* 0x0000001f0a007819 */ /* 0x002fe400000006ff */
[----:B------:R-:W-:Y:S02]  /*2120*/  LEA R4, R11, UR13, 0x4 ;  /* 0x0000000d0b047c11 */ /* 0x000fe4000f8e20ff */
[----:B---3--:R-:W1:Y:S02]  /*2130*/  SYNCS.PHASECHK.TRANS64.TRYWAIT P0, [R3+URZ+0xd0], R0 ;  /* 0x0000d000030075a7 */ /* 0x008e6400080011ff */
[----:B-1----:R-:W-:Y:S05]  /*2140*/  @!P0 BRA `(.L_x_40) ;  /* 0x00000068004c8947 */ /* 0x002fea0003800000 */
.L_x_146:
[----:B------:R-:W3:Y:S01]  /*2150*/  LDS.128 R4, [R4+0x160] ;  /* 0x0001600004047984 */ /* 0x000ee20000000c00 */
[----:B------:R-:W-:Y:S01]  /*2160*/  UISETP.GE.AND UP0, UPT, UR42, 0x1, UPT ;  /* 0x000000012a00788c */ /* 0x000fe2000bf06270 */
[----:B------:R-:W-:Y:S01]  /*2170*/  @!PT LDS RZ, [RZ] ;  /* 0x00000000fffff984 */ /* 0x000fe20000000800 */
[----:B------:R-:W-:Y:S01]  /*2180*/  @!PT LDS RZ, [RZ] ;  /* 0x00000000fffff984 */ /* 0x000fe20000000800 */
[----:B------:R-:W-:Y:S01]  /*2190*/  @!PT LDS RZ, [RZ] ;  /* 0x00000000fffff984 */ /* 0x000fe20000000800 */
[----:B------:R-:W-:Y:S01]  /*21a0*/  @!PT LDS RZ, [RZ] ;  /* 0x00000000fffff984 */ /* 0x000fe20000000800 */
[----:B------:R4:W-:Y:S06]  /*21b0*/  MEMBAR.ALL.CTA ;  /* 0x0000000000007992 */ /* 0x0009ec0000008000 */
[----:B----4-:R-:W4:Y:S01]  /*21c0*/  FENCE.VIEW.ASYNC.S ;  /* 0x00000000000073c6 */ /* 0x010f220000000000 */
[----:B---3--:R-:W-:-:S13]  /*21d0*/  LOP3.LUT P0, RZ, R6, 0x1, RZ, 0xc0, !PT ;  /* 0x0000000106ff7812 */ /* 0x008fda000780c0ff */
[----:B----4-:R-:W-:Y:S01]  /*21e0*/  VOTEU.ANY UP1, P0 ;  /* 0x0000000000ff7886 */ /* 0x010fe20000020100 */
[----:B------:R-:W-:-:S13]  /*21f0*/  PLOP3.LUT P0, PT, PT, PT, UP1, 0x80, 0x8 ;  /* 0x000000000008781c */ /* 0x000fda0003f0f018 */
[----:B-1----:R-:W-:Y:S02]  /*2200*/  @P0 LOP3.LUT R0, R5, 0xffff, RZ, 0xc0, !PT ;  /* 0x0000ffff05000812 */ /* 0x002fe400078ec0ff */
[----:B------:R-:W-:Y:S02]  /*2210*/  @P0 MOV R2, R4 ;  /* 0x0000000400020202 */ /* 0x000fe40000000f00 */
[----:B------:R-:W-:Y:S01]  /*2220*/  @P0 R2UR UR6, R0 ;  /* 0x00000000000602ca */ /* 0x000fe200000e0000 */
[----:B------:R-:W-:Y:S01]  /*2230*/  VIADD R0, R3, 0xe0 ;  /* 0x000000e003007836 */ /* 0x000fe20000000000 */
[----:B------:R-:W-:Y:S02]  /*2240*/  @P0 SHF.R.U32.HI R4, RZ, 0x10, R5 ;  /* 0x00000010ff040819 */ /* 0x000fe40000011605 */
[----:B------:R-:W-:Y:S02]  /*2250*/  @P0 R2UR UR7, R2 ;  /* 0x00000000020702ca */ /* 0x000fe400000e0000 */
[----:B------:R-:W-:-:S02]  /*2260*/  PRMT R0, RZ, 0x654, R0 ;  /* 0x00000654ff007816 */ /* 0x000fc40000000000 */
[----:B------:R-:W-:Y:S02]  /*2270*/  @P0 R2UR UR4, R4 ;  /* 0x00000000040402ca */ /* 0x000fe400000e0000 */
[----:B------:R1:W-:Y:S03]  /*2280*/  SYNCS.ARRIVE.TRANS64.RED.A1T0 RZ, [R0+URZ], RZ ;  /* 0x000000ff00ff79a7 */ /* 0x0003e600081004ff */
[----:B------:R-:W-:-:S04]  /*2290*/  @UP1 UMOV UR27, UR6 ;  /* 0x00000006001b1c82 */ /* 0x000fc80008000000 */
[----:B------:R-:W-:-:S04]  /*22a0*/  @UP1 UMOV UR37, UR7 ;  /* 0x0000000700251c82 */ /* 0x000fc80008000000 */
[----:B------:R-:W-:Y:S01]  /*22b0*/  @UP1 UMOV UR36, UR4 ;  /* 0x0000000400241c82 */ /* 0x000fe20008000000 */
[----:B------:R-:W-:Y:S05]  /*22c0*/  BRA.U !UP0, `(.L_x_41) ;  /* 0x0000000108d47547 */ /* 0x000fea000b800000 */
[----:B------:R-:W2:Y:S01]  /*22d0*/  LDCU.128 UR16, c[0x0][0xb10] ;  /* 0x00016200ff1077ac */ /* 0x000ea20008000c00 */
[----:B------:R-:W3:Y:S01]  /*22e0*/  LDCU UR12, c[0x0][0xb20] ;  /* 0x00016400ff0c77ac */ /* 0x000ee20008000800 */
[----:B------:R-:W4:Y:S01]  /*22f0*/  LDCU UR20, c[0x0][0xb0c] ;  /* 0x00016180ff1477ac */ /* 0x000f220008000800 */
[----:B------:R-:W1:Y:S01]  /*2300*/  LDCU.64 UR8, c[0x0][0xb28] ;  /* 0x00016500ff0877ac */ /* 0x000e620008000a00 */
[----:B------:R-:W-:Y:S02]  /*2310*/  UISETP.NE.AND UP3, UPT, UR42, 0x1, UPT ;  /* 0x000000012a00788c */ /* 0x000fe4000bf65270 */
[----:B--2---:R-:W-:Y:S02]  /*2320*/  UIMAD.WIDE.U32 UR10, UR38, UR19, URZ ;  /* 0x00000013260a72a5 */ /* 0x004fe4000f8e00ff */
[----:B------:R-:W-:Y:S02]  /*2330*/  UIMAD.WIDE.U32 UR6, UR39, UR16, URZ ;  /* 0x00000010270672a5 */ /* 0x000fe4000f8e00ff */
[----:B------:R-:W-:-:S02]  /*2340*/  UISETP.NE.AND UP0, UPT, UR18, 0x1, UPT ;  /* 0x000000011200788c */ /* 0x000fc4000bf05270 */
[----:B------:R-:W-:Y:S01]  /*2350*/  UIMAD.WIDE.U32 UR22, UR27, UR19, URZ ;  /* 0x000000131b1672a5 */ /* 0x000fe2000f8e00ff */
[----:B------:R-:W-:Y:S02]  /*2360*/  UMOV UR10, UR11 ;  /* 0x0000000b000a7c82 */ /* 0x000fe40008000000 */
[----:B------:R-:W-:Y:S01]  /*2370*/  UMOV UR6, UR7 ;  /* 0x0000000700067c82 */ /* 0x000fe20008000000 */
[----:B---3--:R-:W-:Y:S02]  /*2380*/  USHF.R.U32.HI UR10, URZ, UR12, UR10 ;  /* 0x0000000cff0a7299 */ /* 0x008fe4000801160a */
[----:B------:R-:W-:Y:S02]  /*2390*/  USHF.R.U32.HI UR7, URZ, UR17, UR6 ;  /* 0x00000011ff077299 */ /* 0x000fe40008011606 */
[----:B----4-:R-:W-:Y:S02]  /*23a0*/  UISETP.NE.AND UP2, UPT, UR20, 0x1, UPT ;  /* 0x000000011400788c */ /* 0x010fe4000bf45270 */
[----:B------:R-:W-:-:S02]  /*23b0*/  USEL UR6, UR38, UR10, !UP0 ;  /* 0x0000000a26067287 */ /* 0x000fc4000c000000 */
[----:B------:R-:W-:Y:S02]  /*23c0*/  USEL UR7, UR39, UR7, !UP2 ;  /* 0x0000000727077287 */ /* 0x000fe4000d000000 */
[----:B-1----:R-:W-:Y:S01]  /*23d0*/  UIMAD.WIDE.U32 UR10, UR6, UR8, URZ ;  /* 0x00000008060a72a5 */ /* 0x002fe2000f8e00ff */
[----:B------:R-:W-:Y:S01]  /*23e0*/  UMOV UR4, UR23 ;  /* 0x0000001700047c82 */ /* 0x000fe20008000000 */
[----:B------:R-:W-:Y:S02]  /*23f0*/  UIMAD.WIDE.U32 UR14, UR37, UR16, URZ ;  /* 0x00000010250e72a5 */ /* 0x000fe4000f8e00ff */
[----:B------:R-:W-:-:S03]  /*2400*/  UIMAD.WIDE.U32 UR22, UR7, UR8, URZ ;  /* 0x00000008071672a5 */ /* 0x000fc6000f8e00ff */
[----:B------:R-:W-:Y:S01]  /*2410*/  UMOV UR10, UR11 ;  /* 0x0000000b000a7c82 */ /* 0x000fe20008000000 */
[----:B------:R-:W-:Y:S02]  /*2420*/  USHF.R.U32.HI UR4, URZ, UR12, UR4 ;  /* 0x0000000cff047299 */ /* 0x000fe40008011604 */
[----:B------:R-:W-:Y:S01]  /*2430*/  @UP3 USHF.R.U32.HI UR6, URZ, UR9, UR10 ;  /* 0x00000009ff063299 */ /* 0x000fe2000801160a */
[----:B------:R-:W-:Y:S01]  /*2440*/  UMOV UR14, UR15 ;  /* 0x0000000f000e7c82 */ /* 0x000fe20008000000 */
[----:B------:R-:W-:Y:S01]  /*2450*/  UMOV UR22, UR23 ;  /* 0x0000001700167c82 */ /* 0x000fe20008000000 */
[----:B------:R-:W-:Y:S02]  /*2460*/  USHF.R.U32.HI UR17, URZ, UR17, UR14 ;  /* 0x00000011ff117299 */ /* 0x000fe4000801160e */
[----:B------:R-:W-:Y:S02]  /*2470*/  USEL UR4, UR27, UR4, !UP0 ;  /* 0x000000041b047287 */ /* 0x000fe4000c000000 */
[----:B------:R-:W-:-:S02]  /*2480*/  @UP3 USHF.R.U32.HI UR7, URZ, UR9, UR22 ;  /* 0x00000009ff073299 */ /* 0x000fc40008011616 */
[----:B------:R-:W-:Y:S02]  /*2490*/  UIMAD UR10, UR42, UR6, URZ ;  /* 0x000000062a0a72a4 */ /* 0x000fe4000f8e02ff */
[----:B------:R-:W-:Y:S02]  /*24a0*/  USEL UR6, UR37, UR17, !UP2 ;  /* 0x0000001125067287 */ /* 0x000fe4000d000000 */
[----:B------:R-:W-:Y:S02]  /*24b0*/  UIMAD UR12, UR42, UR7, URZ ;  /* 0x000000072a0c72a4 */ /* 0x000fe4000f8e02ff */
[----:B------:R-:W-:Y:S02]  /*24c0*/  UISETP.GE.AND UP0, UPT, UR4, UR10, UPT ;  /* 0x0000000a0400728c */ /* 0x000fe4000bf06270 */
[----:B------:R-:W-:Y:S02]  /*24d0*/  UIMAD.WIDE.U32 UR10, UR4, UR8, URZ ;  /* 0x00000008040a72a5 */ /* 0x000fe4000f8e00ff */
[----:B------:R-:W-:-:S02]  /*24e0*/  UISETP.GE.OR UP0, UPT, UR6, UR12, UP0 ;  /* 0x0000000c0600728c */ /* 0x000fc40008706670 */
[----:B------:R-:W-:Y:S02]  /*24f0*/  UIMAD.WIDE.U32 UR14, UR6, UR8, URZ ;  /* 0x00000008060e72a5 */ /* 0x000fe4000f8e00ff */
[----:B------:R-:W-:Y:S01]  /*2500*/  UIADD3 UR12, UPT, UPT, -UR6, URZ, URZ ;  /* 0x000000ff060c7290 */ /* 0x000fe2000fffe1ff */
[----:B------:R-:W-:Y:S01]  /*2510*/  UMOV UR10, UR11 ;  /* 0x0000000b000a7c82 */ /* 0x000fe20008000000 */
[----:B------:R-:W-:Y:S02]  /*2520*/  UIADD3 UR11, UPT, UPT, -UR4, URZ, URZ ;  /* 0x000000ff040b7290 */ /* 0x000fe4000fffe1ff */
[----:B------:R-:W-:-:S03]  /*2530*/  USHF.R.U32.HI UR10, URZ, UR9, UR10 ;  /* 0x00000009ff0a7299 */ /* 0x000fc6000801160a */
[----:B------:R-:W-:Y:S01]  /*2540*/  @!UP0 UMOV UR8, UR15 ;  /* 0x0000000f00088c82 */ /* 0x000fe20008000000 */
[----:B------:R-:W-:Y:S02]  /*2550*/  UIMAD UR11, UR18, UR11, UR27 ;  /* 0x0000000b120b72a4 */ /* 0x000fe4000f8e021b */
[----:B------:R-:W-:Y:S02]  /*2560*/  USEL UR10, UR4, UR10, !UP3 ;  /* 0x0000000a040a7287 */ /* 0x000fe4000d800000 */
[----:B------:R-:W-:Y:S02]  /*2570*/  @!UP0 USHF.R.U32.HI UR8, URZ, UR9, UR8 ;  /* 0x00000009ff088299 */ /* 0x000fe40008011608 */
[----:B------:R-:W-:Y:S02]  /*2580*/  UIADD3 UR9, UPT, UPT, -UR10, URZ, URZ ;  /* 0x000000ff0a097290 */ /* 0x000fe4000fffe1ff */
[----:B------:R-:W-:Y:S02]  /*2590*/  @!UP0 USEL UR8, UR6, UR8, !UP3 ;  /* 0x0000000806088287 */ /* 0x000fe4000d800000 */
[----:B------:R-:W-:-:S02]  /*25a0*/  UIMAD UR9, UR42, UR9, UR4 ;  /* 0x000000092a0972a4 */ /* 0x000fc4000f8e0204 */
[----:B------:R-:W-:Y:S02]  /*25b0*/  @!UP0 UIADD3 UR10, UPT, UPT, UR10, -UR8, URZ ;  /* 0x800000080a0a8290 */ /* 0x000fe4000fffe0ff */
[----:B------:R-:W-:Y:S02]  /*25c0*/  @!UP0 UIMAD UR8, UR9, UR7, UR8 ;  /* 0x00000007090882a4 */ /* 0x000fe4000f8e0208 */
[----:B------:R-:W-:Y:S02]  /*25d0*/  @!UP0 UIMAD UR4, UR42, UR10, UR6 ;  /* 0x0000000a2a0482a4 */ /* 0x000fe4000f8e0206 */
[----:B------:R-:W-:Y:S02]  /*25e0*/  UIMAD UR7, UR20, UR12, UR37 ;  /* 0x0000000c140772a4 */ /* 0x000fe4000f8e0225 */
[----:B------:R-:W-:Y:S01]  /*25f0*/  UIMAD UR27, UR4, UR18, UR11 ;  /* 0x00000012041b72a4 */ /* 0x000fe2000f8e020b */
[----:B------:R-:W-:Y:S02]  /*2600*/  @!UP0 UMOV UR6, UR8 ;  /* 0x0000000800068c82 */ /* 0x000fe40008000000 */
[----:B------:R-:W-:-:S12]  /*2610*/  UIMAD UR37, UR6, UR20, UR7 ;  /* 0x00000014062572a4 */ /* 0x000fd8000f8e0207 */
.L_x_41:
[----:B------:R-:W3:Y:S02]  /*2620*/  LDCU UR4, c[0x0][0xb30] ;  /* 0x00016600ff0477ac */ /* 0x000ee40008000800 */
[----:B---3--:R-:W-:-:S09]  /*2630*/  UISETP.NE.AND UP0, UPT, UR4, 0x1, UPT ;  /* 0x000000010400788c */ /* 0x008fd2000bf05270 */
[----:B------:R-:W-:Y:S05]  /*2640*/  BRA.U UP0, `(.L_x_42) ;  /* 0x0000000100447547 */ /* 0x000fea000b800000 */
[----:B------:R-:W3:Y:S01]  /*2650*/  LDCU.128 UR16, c[0x0][0xb10] ;  /* 0x00016200ff1077ac */ /* 0x000ee20008000c00 */
[----:B------:R-:W4:Y:S01]  /*2660*/  LDCU UR10, c[0x0][0xb0c] ;  /* 0x00016180ff0a77ac */ /* 0x000f220008000800 */
[----:B------:R-:W1:Y:S01]  /*2670*/  LDCU UR11, c[0x0][0xb20] ;  /* 0x00016400ff0b77ac */ /* 0x000e620008000800 */
[----:B---3--:R-:W-:Y:S02]  /*2680*/  UIMAD.WIDE.U32 UR8, UR37, UR16, URZ ;  /* 0x00000010250872a5 */ /* 0x008fe4000f8e00ff */
[----:B------:R-:W-:Y:S02]  /*2690*/  UIMAD.WIDE.U32 UR6, UR27, UR19, URZ ;  /* 0x000000131b0672a5 */ /* 0x000fe4000f8e00ff */
[----:B----4-:R-:W-:Y:S02]  /*26a0*/  UISETP.NE.AND UP2, UPT, UR10, 0x1, UPT ;  /* 0x000000010a00788c */ /* 0x010fe4000bf45270 */
[----:B------:R-:W-:Y:S01]  /*26b0*/  UISETP.NE.AND UP0, UPT, UR18, 0x1, UPT ;  /* 0x000000011200788c */ /* 0x000fe2000bf05270 */
[----:B------:R-:W-:-:S02]  /*26c0*/  UMOV UR8, UR9 ;  /* 0x0000000900087c82 */ /* 0x000fc40008000000 */
[----:B------:R-:W-:Y:S01]  /*26d0*/  UMOV UR4, UR7 ;  /* 0x0000000700047c82 */ /* 0x000fe20008000000 */
[----:B------:R-:W-:Y:S02]  /*26e0*/  USHF.R.U32.HI UR17, URZ, UR17, UR8 ;  /* 0x00000011ff117299 */ /* 0x000fe40008011608 */
[----:B-1----:R-:W-:Y:S02]  /*26f0*/  USHF.R.U32.HI UR4, URZ, UR11, UR4 ;  /* 0x0000000bff047299 */ /* 0x002fe40008011604 */
[----:B------:R-:W-:Y:S02]  /*2700*/  USEL UR6, UR37, UR17, !UP2 ;  /* 0x0000001125067287 */ /* 0x000fe4000d000000 */
[----:B------:R-:W-:-:S04]  /*2710*/  USEL UR4, UR27, UR4, !UP0 ;  /* 0x000000041b047287 */ /* 0x000fc8000c000000 */
[----:B------:R-:W-:Y:S02]  /*2720*/  UIADD3 UR7, UPT, UPT, UR6, -UR4, URZ ;  /* 0x8000000406077290 */ /* 0x000fe4000fffe0ff */
[----:B------:R-:W-:Y:S02]  /*2730*/  UIADD3 UR4, UPT, UPT, -UR6, UR4, URZ ;  /* 0x0000000406047290 */ /* 0x000fe4000fffe1ff */
[----:B------:R-:W-:Y:S02]  /*2740*/  UIMAD UR27, UR7, UR18, UR27 ;  /* 0x00000012071b72a4 */ /* 0x000fe4000f8e021b */
[----:B------:R-:W-:-:S12]  /*2750*/  UIMAD UR37, UR4, UR10, UR37 ;  /* 0x0000000a042572a4 */ /* 0x000fd8000f8e0225 */
.L_x_42:
[----:B------:R-:W-:Y:S01]  /*2760*/  VIADD R11, R11, 0x1 ;  /* 0x000000010b0b7836 */ /* 0x000fe20000000000 */
[----:B------:R-:W-:Y:S02]  /*2770*/  R2UR UR6, R48 ;  /* 0x00000000300672ca */ /* 0x000fe400000e0000 */
[----:B------:R-:W-:Y:S02]  /*2780*/  R2UR UR4, R47 ;  /* 0x000000002f0472ca */ /* 0x000fe400000e0000 */
[C---:B------:R-:W-:Y:S02]  /*2790*/  ISETP.NE.AND P0, PT, R11.reuse, 0x2, PT ;  /* 0x000000020b00780c */ /* 0x040fe40003f05270 */
[----:B------:R-:W-:Y:S02]  /*27a0*/  PLOP3.LUT P1, PT, PT, PT, PT, 0x80, 0x8 ;  /* 0x000000000008781c */ /* 0x000fe40003f2f070 */
[----:B-1----:R-:W-:Y:S02]  /*27b0*/  SEL R0, RZ, 0x1, P0 ;  /* 0x00000001ff007807 */ /* 0x002fe40000000000 */
[----:B------:R-:W-:-:S02]  /*27c0*/  SEL R11, R11, RZ, P0 ;  /* 0x000000ff0b0b7207 */ /* 0x000fc40000000000 */
[----:B------:R-:W-:Y:S01]  /*27d0*/  LOP3.LUT R10, R10, R0, RZ, 0x3c, !PT ;  /* 0x000000000a0a7212 */ /* 0x000fe200078e3cff */
[----:B------:R-:W-:Y:S02]  /*27e0*/  UIADD3 UR30, UPT, UPT, UR37, UR6, URZ ;  /* 0x00000006251e7290 */ /* 0x000fe4000fffe0ff */
[----:B------:R-:W-:Y:S01]  /*27f0*/  UIADD3 UR31, UPT, UPT, UR27, UR4, URZ ;  /* 0x000000041b1f7290 */ /* 0x000fe2000fffe0ff */
[----:B------:R-:W-:Y:S11]  /*2800*/  BRA.U UP1, `(.L_x_43) ;  /* 0xfffffff101587547 */ /* 0x000ff6000b83ffff */
[----:B------:R-:W-:Y:S01]  /*2810*/  UIADD3 UR13, UPT, UPT, UR13, 0x40, URZ ;  /* 0x000000400d0d7890 */ /* 0x000fe2000fffe0ff */
[----:B------:R-:W-:-:S03]  /*2820*/  SHF.L.U32 R2, R12, 0x1f, RZ ;  /* 0x0000001f0c027819 */ /* 0x000fc600000006ff */
[----:B------:R-:W-:-:S09]  /*2830*/  ULEA UR4, UR5, UR13, 0x3 ;  /* 0x0000000d05047291 */ /* 0x000fd2000f8e18ff */
[----:B------:R-:W1:Y:S02]  /*2840*/  SYNCS.PHASECHK.TRANS64.TRYWAIT P0, [UR4], R2 ;  /* 0x00000002ff0075a7 */ /* 0x000e640008001104 */
[----:B-1----:R-:W-:Y:S05]  /*2850*/  @!P0 BRA `(.L_x_44) ;  /* 0x00000060009c8947 */ /* 0x002fea0003800000 */
.L_x_148:
[----:B------:R-:W-:-:S04]  /*2860*/  UIADD3 UR4, UPT, UPT, UR5, 0x1, URZ ;  /* 0x0000000105047890 */ /* 0x000fc8000fffe0ff */
[----:B------:R-:W-:-:S04]  /*2870*/  UISETP.NE.AND UP0, UPT, UR4, 0x8, UPT ;  /* 0x000000080400788c */ /* 0x000fc8000bf05270 */
[----:B------:R-:W-:Y:S02]  /*2880*/  USEL UR6, URZ, 0x1, UP0 ;  /* 0x00000001ff067887 */ /* 0x000fe40008000000 */
[----:B------:R-:W-:-:S04]  /*2890*/  USEL UR4, UR4, URZ, UP0 ;  /* 0x000000ff04047287 */ /* 0x000fc80008000000 */
[----:B------:R-:W-:Y:S01]  /*28a0*/  ULEA UR5, UR4, UR13, 0x3 ;  /* 0x0000000d04057291 */ /* 0x000fe2000f8e18ff */
[----:B-1----:R-:W-:-:S04]  /*28b0*/  LOP3.LUT R2, R12, UR6, RZ, 0x3c, !PT ;  /* 0x000000060c027c12 */ /* 0x002fc8000f8e3cff */
[----:B------:R-:W-:-:S04]  /*28c0*/  SHF.L.U32 R3, R2, 0x1f, RZ ;  /* 0x0000001f02037819 */ /* 0x000fc800000006ff */
[----:B------:R-:W1:Y:S02]  /*28d0*/  SYNCS.PHASECHK.TRANS64.TRYWAIT P0, [UR5], R3 ;  /* 0x00000003ff0075a7 */ /* 0x000e640008001105 */
[----:B-1----:R-:W-:Y:S05]  /*28e0*/  @!P0 BRA `(.L_x_45) ;  /* 0x0000006000908947 */ /* 0x002fea0003800000 */
.L_x_150:
[----:B------:R-:W-:-:S04]  /*28f0*/  UIADD3 UR4, UPT, UPT, UR4, 0x1, URZ ;  /* 0x0000000104047890 */ /* 0x000fc8000fffe0ff */
[----:B------:R-:W-:-:S04]  /*2900*/  UISETP.NE.AND UP0, UPT, UR4, 0x8, UPT ;  /* 0x000000080400788c */ /* 0x000fc8000bf05270 */
[----:B------:R-:W-:Y:S02]  /*2910*/  USEL UR6, URZ, 0x1, UP0 ;  /* 0x00000001ff067887 */ /* 0x000fe40008000000 */
[----:B------:R-:W-:-:S04]  /*2920*/  USEL UR4, UR4, URZ, UP0 ;  /* 0x000000ff04047287 */ /* 0x000fc80008000000 */
[----:B------:R-:W-:Y:S01]  /*2930*/  ULEA UR5, UR4, UR13, 0x3 ;  /* 0x0000000d04057291 */ /* 0x000fe2000f8e18ff */
[----:B------:R-:W-:-:S04]  /*2940*/  LOP3.LUT R2, R2, UR6, RZ, 0x3c, !PT ;  /* 0x0000000602027c12 */ /* 0x000fc8000f8e3cff */
[----:B-1----:R-:W-:-:S04]  /*2950*/  SHF.L.U32 R3, R2, 0x1f, RZ ;  /* 0x0000001f02037819 */ /* 0x002fc800000006ff */
[----:B------:R-:W1:Y:S02]  /*2960*/  SYNCS.PHASECHK.TRANS64.TRYWAIT P0, [UR5], R3 ;  /* 0x00000003ff0075a7 */ /* 0x000e640008001105 */
[----:B-1----:R-:W-:Y:S05]  /*2970*/  @!P0 BRA `(.L_x_46) ;  /* 0x0000006000848947 */ /* 0x002fea0003800000 */
.L_x_152:
        /* <DEDUP_REMOVED lines=9> */
.L_x_154:
        /* <DEDUP_REMOVED lines=9> */
.L_x_156:
        /* <DEDUP_REMOVED lines=9> */
.L_x_158:
        /* <DEDUP_REMOVED lines=9> */
.L_x_160:
[----:B------:R-:W-:-:S04]  /*2bc0*/  UIADD3 UR4, UPT, UPT, UR4, 0x1, URZ ;  /* 0x0000000104047890 */ /* 0x000fc8000fffe0ff */
[----:B------:R-:W-:-:S04]  /*2bd0*/  UISETP.NE.AND UP0, UPT, UR4, 0x8, UPT ;  /* 0x000000080400788c */ /* 0x000fc8000bf05270 */
[----:B------:R-:W-:Y:S02]  /*2be0*/  USEL UR5, URZ, 0x1, UP0 ;  /* 0x00000001ff057887 */ /* 0x000fe40008000000 */
[----:B------:R-:W-:-:S04]  /*2bf0*/  USEL UR4, UR4, URZ, UP0 ;  /* 0x000000ff04047287 */ /* 0x000fc80008000000 */
[----:B------:R-:W-:Y:S01]  /*2c00*/  ULEA UR4, UR4, UR13, 0x3 ;  /* 0x0000000d04047291 */ /* 0x000fe2000f8e18ff */
[----:B------:R-:W-:-:S04]  /*2c10*/  LOP3.LUT R2, R2, UR5, RZ, 0x3c, !PT ;  /* 0x0000000502027c12 */ /* 0x000fc8000f8e3cff */
[----:B------:R-:W-:Y:S01]  /*2c20*/  SHF.L.U32 R2, R2, 0x1f, RZ ;  /* 0x0000001f02027819 */ /* 0x000fe200000006ff */
[----:B-1----:R-:W-:-:S07]  /*2c30*/  IMAD.U32 R0, RZ, RZ, UR4 ;  /* 0x00000004ff007e24 */ /* 0x002fce000f8e00ff */
.L_x_51:
[----:B-1----:R1:W3:Y:S02]  /*2c40*/  SYNCS.PHASECHK.TRANS64.TRYWAIT P0, [R0+URZ], R2 ;  /* 0x00000002000075a7 */ /* 0x0022e400080011ff */
[----:B---3--:R-:W-:Y:S05]  /*2c50*/  @!P0 NANOSLEEP.SYNCS 0x989680 ;  /* 0x009896800000895d */ /* 0x008fea0003900000 */
[----:B------:R-:W3:Y:S02]  /*2c60*/  @!P0 SYNCS.PHASECHK.TRANS64 P0, [R0+URZ], R2 ;  /* 0x00000002000085a7 */ /* 0x000ee400080010ff */
[----:B--23--:R-:W-:Y:S05]  /*2c70*/  @P0 EXIT ;  /* 0x000000000000094d */ /* 0x00cfea0003800000 */
[----:B------:R-:W-:Y:S05]  /*2c80*/  BRA `(.L_x_51) ;  /* 0xfffffffc00ec7947 */ /* 0x000fea000383ffff */
.L_x_23:
[----:B------:R-:W2:Y:S02]  /*2c90*/  S2UR UR4, SR_CgaCtaId ;  /* 0x00000000000479c3 */ /* 0x000ea40000008800 */
[----:B--2---:R-:W-:-:S04]  /*2ca0*/  UISETP.NE.AND UP0, UPT, UR4, URZ, UPT ;  /* 0x000000ff0400728c */ /* 0x004fc8000bf05270 */
[----:B------:R-:W-:-:S09]  /*2cb0*/  UISETP.NE.OR UP0, UPT, UR18, 0x1, UP0 ;  /* 0x000000011200788c */ /* 0x000fd20008705670 */
[----:B------:R-:W-:Y:S05]  /*2cc0*/  BRA.U UP0, `(.L_x_52) ;  /* 0x00000005004c7547 */ /* 0x000fea000b800000 */
[----:B------:R-:W2:Y:S01]  /*2cd0*/  S2UR UR5, SR_CgaCtaId ;  /* 0x00000000000579c3 */ /* 0x000ea20000008800 */
[----:B------:R-:W-:Y:S01]  /*2ce0*/  UMOV UR4, 0x400 ;  /* 0x0000040000047882 */ /* 0x000fe20000000000 */
[----:B------:R-:W-:Y:S01]  /*2cf0*/  ISETP.GE.U32.AND P2, PT, R0, 0x4, PT ;  /* 0x000000040000780c */ /* 0x000fe20003f46070 */
[----:B------:R-:W-:Y:S01]  /*2d00*/  IMAD.MOV.U32 R12, RZ, RZ, 0x1 ;  /* 0x00000001ff0c7424 */ /* 0x000fe200078e00ff */
[----:B------:R-:W-:Y:S02]  /*2d10*/  CS2R R10, SRZ ;  /* 0x00000000000a7805 */ /* 0x000fe4000001ff00 */
[----:B------:R-:W-:Y:S01]  /*2d20*/  CS2R R8, SRZ ;  /* 0x0000000000087805 */ /* 0x000fe2000001ff00 */
[----:B--2---:R-:W-:-:S03]  /*2d30*/  ULEA UR6, UR5, UR4, 0x18 ;  /* 0x0000000405067291 */ /* 0x004fc6000f8ec0ff */
[----:B------:R-:W-:-:S09]  /*2d40*/  UMOV UR5, URZ ;  /* 0x000000ff00057c82 */ /* 0x000fd20008000000 */
.L_x_56:
[----:B------:R-:W-:Y:S02]  /*2d50*/  LEA R2, R8, UR6, 0x3 ;  /* 0x0000000608027c11 */ /* 0x000fe4000f8e18ff */
[----:B------:R-:W-:-:S03]  /*2d60*/  SHF.L.U32 R4, R9, 0x1f, RZ ;  /* 0x0000001f09047819 */ /* 0x000fc600000006ff */
[----:B------:R-:W-:Y:S01]  /*2d70*/  VIADD R5, R2, 0x140 ;  /* 0x0000014002057836 */ /* 0x000fe20000000000 */
[----:B------:R-:W2:Y:S02]  /*2d80*/  SYNCS.PHASECHK.TRANS64.TRYWAIT P0, [R2+URZ+0x130], R4 ;  /* 0x00013004020075a7 */ /* 0x000ea400080011ff */
[----:B--2---:R-:W-:Y:S05]  /*2d90*/  @!P0 BRA `(.L_x_53) ;  /* 0x0000005c00f48947 */ /* 0x004fea0003800000 */
.L_x_161:
[----:B------:R-:W-:Y:S01]  /*2da0*/  ULEA UR4, UR5, UR6, 0x3 ;  /* 0x0000000605047291 */ /* 0x000fe2000f8e18ff */
[----:B--2---:R-:W-:Y:S01]  /*2db0*/  PRMT R2, RZ, 0x654, R5 ;  /* 0x00000654ff027816 */ /* 0x004fe20000000005 */
[----:B------:R-:W-:Y:S01]  /*2dc0*/  @!P2 IMAD.MOV.U32 R4, RZ, RZ, 0x10 ;  /* 0x00000010ff04a424 */ /* 0x000fe200078e00ff */
[----:B------:R-:W-:Y:S01]  /*2dd0*/  SHF.L.U32 R5, R12, 0x1f, RZ ;  /* 0x0000001f0c057819 */ /* 0x000fe200000006ff */
[----:B------:R-:W-:Y:S01]  /*2de0*/  UIADD3 UR7, UPT, UPT, UR4, 0xd0, URZ ;  /* 0x000000d004077890 */ /* 0x000fe2000fffe0ff */
[----:B------:R2:W-:Y:S05]  /*2df0*/  SYNCS.ARRIVE.TRANS64.RED.A1T0 RZ, [R2+URZ], RZ ;  /* 0x000000ff02ff79a7 */ /* 0x0005ea00081004ff */
[----:B------:R-:W-:Y:S01]  /*2e00*/  IMAD.U32 R6, RZ, RZ, UR7 ;  /* 0x00000007ff067e24 */ /* 0x000fe2000f8e00ff */
[----:B------:R-:W3:Y:S04]  /*2e10*/  SYNCS.PHASECHK.TRANS64.TRYWAIT P0, [UR4+0xe0], R5 ;  /* 0x0000e005ff0075a7 */ /* 0x000ee80008001104 */
[----:B------:R-:W-:Y:S01]  /*2e20*/  PRMT R6, R0, 0x654, R6 ;  /* 0x0000065400067816 */ /* 0x000fe20000000006 */
[----:B--23--:R-:W-:Y:S06]  /*2e30*/  @!P0 BRA `(.L_x_54) ;  /* 0x0000005c00e08947 */ /* 0x00cfec0003800000 */
.L_x_163:
[----:B------:R-:W-:Y:S01]  /*2e40*/  ULEA UR8, UR5, UR6, 0x4 ;  /* 0x0000000605087291 */ /* 0x000fe2000f8e20ff */
[----:B------:R-:W-:Y:S01]  /*2e50*/  SEL R3, R6, R3, !P2 ;  /* 0x0000000306037207 */ /* 0x000fe20005000000 */
[----:B------:R-:W-:Y:S01]  /*2e60*/  UIADD3 UR9, UPT, UPT, UR4, 0xd0, URZ ;  /* 0x000000d004097890 */ /* 0x000fe2000fffe0ff */
[----:B--2---:R-:W-:Y:S01]  /*2e70*/  LEA R2, R11, UR6, 0x3 ;  /* 0x000000060b027c11 */ /* 0x004fe2000f8e18ff */
[----:B------:R-:W-:Y:S01]  /*2e80*/  UIADD3 UR8, UPT, UPT, UR8, 0x160, URZ ;  /* 0x0000016008087890 */ /* 0x000fe2000fffe0ff */
[----:B------:R2:W-:Y:S01]  /*2e90*/  @!P2 SYNCS.ARRIVE.TRANS64.RED RZ, [R3+URZ], R4 ;  /* 0x0000000403ffa9a7 */ /* 0x0005e200080004ff */
[----:B------:R-:W-:Y:S01]  /*2ea0*/  UIADD3 UR4, UPT, UPT, UR5, 0x1, URZ ;  /* 0x0000000105047890 */ /* 0x000fe2000fffe0ff */
[----:B------:R-:W-:-:S03]  /*2eb0*/  VIADD R8, R8, 0x1 ;  /* 0x0000000108087836 */ /* 0x000fc60000000000 */
[----:B------:R-:W-:Y:S02]  /*2ec0*/  UISETP.NE.AND UP0, UPT, UR4, 0x2, UPT ;  /* 0x000000020400788c */ /* 0x000fe4000bf05270 */
[----:B------:R-:W-:Y:S01]  /*2ed0*/  ISETP.NE.AND P0, PT, R8, 0x2, PT ;  /* 0x000000020800780c */ /* 0x000fe20003f05270 */
[----:B------:R-:W-:Y:S06]  /*2ee0*/  UGETNEXTWORKID.BROADCAST [UR8], [UR9] ;  /* 0x00000000080073ca */ /* 0x000fec0008000100 */
[----:B------:R-:W-:Y:S02]  /*2ef0*/  USEL UR7, URZ, 0x1, UP0 ;  /* 0x00000001ff077887 */ /* 0x000fe40008000000 */
[----:B------:R-:W-:-:S04]  /*2f00*/  USEL UR5, UR4, URZ, UP0 ;  /* 0x000000ff04057287 */ /* 0x000fc80008000000 */
[----:B------:R-:W-:Y:S02]  /*2f10*/  LOP3.LUT R12, R12, UR7, RZ, 0x3c, !PT ;  /* 0x000000070c0c7c12 */ /* 0x000fe4000f8e3cff */
[----:B--2---:R-:W-:-:S04]  /*2f20*/  SHF.L.U32 R4, R10, 0x1f, RZ ;  /* 0x0000001f0a047819 */ /* 0x004fc800000006ff */
[----:B------:R-:W2:Y:S02]  /*2f30*/  SYNCS.PHASECHK.TRANS64.TRYWAIT P1, [R2+URZ+0xd0], R4 ;  /* 0x0000d004020075a7 */ /* 0x000ea400080211ff */
[----:B--2---:R-:W-:Y:S05]  /*2f40*/  @!P1 BRA `(.L_x_55) ;  /* 0x0000005c00b49947 */ /* 0x004fea0003800000 */
.L_x_164:
[C---:B--2---:R-:W-:Y:S01]  /*2f50*/  LEA R4, R11.reuse, UR6, 0x4 ;  /* 0x000000060b047c11 */ /* 0x044fe2000f8e20ff */
[----:B------:R-:W-:Y:S01]  /*2f60*/  VIADD R2, R2, 0xe0 ;  /* 0x000000e002027836 */ /* 0x000fe20000000000 */
[----:B------:R-:W-:Y:S01]  /*2f70*/  SEL R8, R8, RZ, P0 ;  /* 0x000000ff08087207 */ /* 0x000fe20000000000 */
[----:B------:R-:W-:-:S03]  /*2f80*/  VIADD R11, R11, 0x1 ;  /* 0x000000010b0b7836 */ /* 0x000fc60000000000 */
[----:B------:R-:W2:Y:S01]  /*2f90*/  LDS.128 R4, [R4+0x160] ;  /* 0x0001600004047984 */ /* 0x000ea20000000c00 */
[----:B------:R-:W-:Y:S02]  /*2fa0*/  PRMT R2, RZ, 0x654, R2 ;  /* 0x00000654ff027816 */ /* 0x000fe40000000002 */
[C---:B------:R-:W-:Y:S01]  /*2fb0*/  ISETP.NE.AND P1, PT, R11.reuse, 0x2, PT ;  /* 0x000000020b00780c */ /* 0x040fe20003f25270 */
[----:B------:R-:W-:Y:S01]  /*2fc0*/  @!PT LDS RZ, [RZ] ;  /* 0x00000000fffff984 */ /* 0x000fe20000000800 */
[----:B------:R-:W-:Y:S01]  /*2fd0*/  @!PT LDS RZ, [RZ] ;  /* 0x00000000fffff984 */ /* 0x000fe20000000800 */
[----:B------:R-:W-:Y:S01]  /*2fe0*/  @!PT LDS RZ, [RZ] ;  /* 0x00000000fffff984 */ /* 0x000fe20000000800 */
[----:B------:R-:W-:Y:S01]  /*2ff0*/  @!PT LDS RZ, [RZ] ;  /* 0x00000000fffff984 */ /* 0x000fe20000000800 */
[----:B------:R3:W-:Y:S06]  /*3000*/  MEMBAR.ALL.CTA ;  /* 0x0000000000007992 */ /* 0x0007ec0000008000 */
[----:B---3--:R-:W3:Y:S01]  /*3010*/  FENCE.VIEW.ASYNC.S ;  /* 0x00000000000073c6 */ /* 0x008ee20000000000 */
[----:B------:R-:W-:Y:S01]  /*3020*/  SEL R11, R11, RZ, P1 ;  /* 0x000000ff0b0b7207 */ /* 0x000fe20000800000 */
[----:B---3--:R3:W-:Y:S01]  /*3030*/  SYNCS.ARRIVE.TRANS64.RED.A1T0 RZ, [R2+URZ], RZ ;  /* 0x000000ff02ff79a7 */ /* 0x0087e200081004ff */
[----:B--2---:R-:W-:-:S02]  /*3040*/  LOP3.LUT P3, RZ, R6, 0x1, RZ, 0xc0, !PT ;  /* 0x0000000106ff7812 */ /* 0x004fc4000786c0ff */
[----:B------:R-:W-:-:S04]  /*3050*/  SEL R4, RZ, 0x1, P1 ;  /* 0x00000001ff047807 */ /* 0x000fc80000800000 */
[----:B------:R-:W-:Y:S02]  /*3060*/  LOP3.LUT R10, R10, R4, RZ, 0x3c, !PT ;  /* 0x000000040a0a7212 */ /* 0x000fe400078e3cff */
[----:B---3--:R-:W-:-:S04]  /*3070*/  SEL R2, RZ, 0x1, P0 ;  /* 0x00000001ff027807 */ /* 0x008fc80000000000 */
[----:B------:R-:W-:Y:S01]  /*3080*/  LOP3.LUT R9, R9, R2, RZ, 0x3c, !PT ;  /* 0x0000000209097212 */ /* 0x000fe200078e3cff */
[----:B------:R-:W-:Y:S06]  /*3090*/  @P3 BRA `(.L_x_56) ;  /* 0xfffffffc002c3947 */ /* 0x000fec000383ffff */
[----:B------:R-:W-:Y:S01]  /*30a0*/  ULEA UR4, UR5, UR6, 0x3 ;  /* 0x0000000605047291 */ /* 0x000fe2000f8e18ff */
[----:B------:R-:W-:-:S08]  /*30b0*/  SHF.L.U32 R2, R12, 0x1f, RZ ;  /* 0x0000001f0c027819 */ /* 0x000fd000000006ff */
[----:B------:R-:W2:Y:S02]  /*30c0*/  SYNCS.PHASECHK.TRANS64 P0, [UR4+0xe0], R2 ;  /* 0x0000e002ff0075a7 */ /* 0x000ea40008001004 */
[----:B--2---:R-:W-:Y:S05]  /*30d0*/  @P0 BRA `(.L_x_57) ;  /* 0x0000000000080947 */ /* 0x004fea0003800000 */
[----:B------:R-:W2:Y:S02]  /*30e0*/  SYNCS.PHASECHK.TRANS64.TRYWAIT P0, [UR4+0xe0], R2 ;  /* 0x0000e002ff0075a7 */ /* 0x000ea40008001104 */
[----:B--2---:R-:W-:Y:S05]  /*30f0*/  @!P0 BRA `(.L_x_58) ;  /* 0x0000005c005c8947 */ /* 0x004fea0003800000 */
.L_x_57:
[----:B------:R-:W-:-:S04]  /*3100*/  UIADD3 UR7, UPT, UPT, UR5, 0x1, URZ ;  /* 0x0000000105077890 */ /* 0x000fc8000fffe0ff */
[----:B------:R-:W-:-:S04]  /*3110*/  UISETP.NE.AND UP0, UPT, UR7, 0x2, UPT ;  /* 0x000000020700788c */ /* 0x000fc8000bf05270 */
[----:B------:R-:W-:Y:S02]  /*3120*/  USEL UR8, URZ, 0x1, UP0 ;  /* 0x00000001ff087887 */ /* 0x000fe40008000000 */
[----:B------:R-:W-:-:S04]  /*3130*/  USEL UR7, UR7, URZ, UP0 ;  /* 0x000000ff07077287 */ /* 0x000fc80008000000 */
[----:B------:R-:W-:Y:S01]  /*3140*/  ULEA UR7, UR7, UR6, 0x3 ;  /* 0x0000000607077291 */ /* 0x000fe2000f8e18ff */
[----:B--2---:R-:W-:-:S04]  /*3150*/  LOP3.LUT R2, R12, UR8, RZ, 0x3c, !PT ;  /* 0x000000080c027c12 */ /* 0x004fc8000f8e3cff */
[----:B------:R-:W-:-:S04]  /*3160*/  SHF.L.U32 R0, R2, 0x1f, RZ ;  /* 0x0000001f02007819 */ /* 0x000fc800000006ff */
[----:B------:R-:W2:Y:S02]  /*3170*/  SYNCS.PHASECHK.TRANS64 P0, [UR7+0xe0], R0 ;  /* 0x0000e000ff0075a7 */ /* 0x000ea40008001007 */
[----:B-12---:R-:W-:Y:S05]  /*3180*/  @P0 EXIT ;  /* 0x000000000000094d */ /* 0x006fea0003800000 */
[----:B------:R-:W-:Y:S02]  /*3190*/  SHF.L.U32 R2, R2, 0x1f, RZ ;  /* 0x0000001f02027819 */ /* 0x000fe400000006ff */
[----:B------:R-:W-:-:S07]  /*31a0*/  MOV R0, UR7 ;  /* 0x0000000700007c02 */ /* 0x000fce0008000f00 */
.L_x_59:
[----:B-1----:R1:W2:Y:S02]  /*31b0*/  SYNCS.PHASECHK.TRANS64.TRYWAIT P0, [R0+URZ+0xe0], R2 ;  /* 0x0000e002000075a7 */ /* 0x0022a400080011ff */
[----:B--2---:R-:W-:Y:S05]  /*31c0*/  @!P0 NANOSLEEP.SYNCS 0x989680 ;  /* 0x009896800000895d */ /* 0x004fea0003900000 */
[----:B------:R-:W2:Y:S02]  /*31d0*/  @!P0 SYNCS.PHASECHK.TRANS64 P0, [R0+URZ+0xe0], R2 ;  /* 0x0000e002000085a7 */ /* 0x000ea400080010ff */
[----:B--2---:R-:W-:Y:S05]  /*31e0*/  @P0 EXIT ;  /* 0x000000000000094d */ /* 0x004fea0003800000 */
[----:B------:R-:W-:Y:S05]  /*31f0*/  BRA `(.L_x_59) ;  /* 0xfffffffc00ec7947 */ /* 0x000fea000383ffff */
.L_x_52:
[----:B------:R-:W-:Y:S05]  /*3200*/  BRA.U UP5, `(.L_x_60) ;  /* 0x0000000d05d87547 */ /* 0x000fea000b800000 */
[----:B------:R-:W2:Y:S01]  /*3210*/  S2UR UR7, SR_CgaCtaId ;  /* 0x00000000000779c3 */ /* 0x000ea20000008800 */
[----:B------:R-:W-:Y:S01]  /*3220*/  UMOV UR4, 0x40 ;  /* 0x0000004000047882 */ /* 0x000fe20000000000 */
[----:B------:R-:W-:Y:S01]  /*3230*/  NOP ;  /* 0x0000000000007918 */ /* 0x000fe20000000000 */
[----:B------:R-:W-:Y:S01]  /*3240*/  UMOV UR6, 0x400 ;  /* 0x0000040000067882 */ /* 0x000fe20000000000 */
[----:B--2---:R-:W-:Y:S02]  /*3250*/  ULEA UR5, UR7, UR4, 0x18 ;  /* 0x0000000407057291 */ /* 0x004fe4000f8ec0ff */
[----:B------:R-:W-:-:S07]  /*3260*/  ULEA UR6, UR7, UR6, 0x18 ;  /* 0x0000000607067291 */ /* 0x000fce000f8ec0ff */
[----:B------:R-:W2:Y:S02]  /*3270*/  LDS.U8 R0, [UR5+0x1c] ;  /* 0x00001c05ff007984 */ /* 0x000ea40008000000 */
[----:B--2---:R-:W-:-:S13]  /*3280*/  ISETP.NE.AND P0, PT, R0, RZ, PT ;  /* 0x000000ff0000720c */ /* 0x004fda0003f05270 */
[----:B------:R-:W-:Y:S05]  /*3290*/  @P0 BRA `(.L_x_61) ;  /* 0x0000000000580947 */ /* 0x000fea0003800000 */
[----:B------:R-:W-:-:S13]  /*32a0*/  ELECT P0, URZ, PT ;  /* 0x0000000000ff782f */ /* 0x000fda0003800000 */
[----:B------:R-:W-:Y:S05]  /*32b0*/  @!P0 BRA `(.L_x_62) ;  /* 0x0000000000608947 */ /* 0x000fea0003800000 */
[----:B------:R-:W-:Y:S01]  /*32c0*/  UMOV UR4, 0x10 ;  /* 0x0000001000047882 */ /* 0x000fe20000000000 */
[----:B------:R-:W-:Y:S01]  /*32d0*/  HFMA2 R0, -RZ, RZ, 0, 5.9604644775390625e-08 ;  /* 0x00000001ff007431 */ /* 0x000fe200000001ff */
[----:B------:R-:W-:-:S03]  /*32e0*/  MOV R3, 0xffff ;  /* 0x0000ffff00037802 */ /* 0x000fc60000000f00 */
[----:B------:R-:W-:Y:S04]  /*32f0*/  DEPBAR.LE SB2, 0x36 ;  /* 0x0000ad800000791a */ /* 0x000fe80000000000 */
[----:B------:R-:W2:Y:S02]  /*3300*/  UTCATOMSWS.FIND_AND_SET.ALIGN UP0, UR4, UR4 ;  /* 0x00000004000475e3 */ /* 0x000ea40008000800 */
[----:B--2---:R-:W-:Y:S01]  /*3310*/  MOV R4, UR4 ;  /* 0x0000000400047c02 */ /* 0x004fe20008000f00 */
[----:B------:R-:W-:Y:S06]  /*3320*/  BRA.U UP0, `(.L_x_63) ;  /* 0x0000000100187547 */ /* 0x000fec000b800000 */
.L_x_64:
[----:B------:R-:W-:Y:S05]  /*3330*/  NANOSLEEP 0x64 ;  /* 0x000000640000795d */ /* 0x000fea0003800000 */
[----:B------:R-:W-:-:S05]  /*3340*/  UMOV UR4, 0x10 ;  /* 0x0000001000047882 */ /* 0x000fca0000000000 */
[----:B------:R-:W-:Y:S04]  /*3350*/  DEPBAR.LE SB2, 0x36 ;  /* 0x0000ad800000791a */ /* 0x000fe80000000000 */
[----:B------:R-:W2:Y:S02]  /*3360*/  UTCATOMSWS.FIND_AND_SET.ALIGN UP0, UR4, UR4 ;  /* 0x00000004000475e3 */ /* 0x000ea40008000800 */
[----:B--2---:R-:W-:Y:S01]  /*3370*/  MOV R4, UR4 ;  /* 0x0000000400047c02 */ /* 0x004fe20008000f00 */
[----:B------:R-:W-:Y:S05]  /*3380*/  BRA.U !UP0, `(.L_x_64) ;  /* 0xfffffffd08e87547 */ /* 0x000fea000b83ffff */
.L_x_63:
[-C--:B------:R-:W-:Y:S02]  /*3390*/  SHF.L.U32 R3, R3, R4.reuse, RZ ;  /* 0x0000000403037219 */ /* 0x080fe400000006ff */
[----:B------:R-:W-:Y:S01]  /*33a0*/  SHF.L.U32 R0, R0, R4, RZ ;  /* 0x0000000400007219 */ /* 0x000fe200000006ff */
[----:B------:R-:W-:Y:S02]  /*33b0*/  IMAD.SHL.U32 R4, R4, 0x20, RZ ;  /* 0x0000002004047824 */ /* 0x000fe400078e00ff */
[----:B------:R2:W-:Y:S04]  /*33c0*/  ATOMS.OR RZ, [UR5+0x14], R3 ;  /* 0x00001403ffff798c */ /* 0x0005e8000b000005 */
[----:B------:R2:W-:Y:S04]  /*33d0*/  ATOMS.OR RZ, [UR5+0x18], R0 ;  /* 0x00001800ffff798c */ /* 0x0005e8000b000005 */
[----:B------:R2:W-:Y:S01]  /*33e0*/  STS [UR6+0x180], R4 ;  /* 0x00018004ff007988 */ /* 0x0005e20008000806 */
[----:B------:R-:W-:Y:S05]  /*33f0*/  BRA `(.L_x_62) ;  /* 0x0000000000107947 */ /* 0x000fea0003800000 */
.L_x_61:
[----:B------:R-:W-:Y:S02]  /*3400*/  MOV R0, 0xffffffff ;  /* 0xffffffff00007802 */ /* 0x000fe40000000f00 */
[----:B------:R-:W-:-:S03]  /*3410*/  MOV R4, 0x3440 ;  /* 0x0000344000047802 */ /* 0x000fc60000000f00 */
[----:B------:R2:W-:Y:S04]  /*3420*/  STS [UR6+0x180], R0 ;  /* 0x00018000ff007988 */ /* 0x0005e80008000806 */
[----:B-12--5:R-:W-:Y:S05]  /*3430*/  CALL.REL.NOINC `($__internal_1_$__cuda_sm10x_tcgen05_guardrail_trap_phase_invalid_during_alloc) ;  /* 0x0000006000a47944 */ /* 0x026fea0003c00000 */
.L_x_62:
[----:B------:R-:W-:Y:S05]  /*3440*/  WARPSYNC.ALL ;  /* 0x0000000000007948 */ /* 0x000fea0003800000 */
[----:B------:R-:W3:Y:S01]  /*3450*/  S2UR UR4, SR_CgaCtaId ;  /* 0x00000000000479c3 */ /* 0x000ee20000008800 */
[----:B------:R-:W-:Y:S01]  /*3460*/  UMOV UR26, 0x400 ;  /* 0x00000400001a7882 */ /* 0x000fe20000000000 */
[----:B------:R-:W-:-:S06]  /*3470*/  NOP ;  /* 0x0000000000007918 */ /* 0x000fcc0000000000 */
[----:B------:R-:W-:Y:S06]  /*3480*/  BAR.ARV 0x6, 0xa0 ;  /* 0x0182800000007b1d */ /* 0x000fec0000002000 */
[----:B------:R-:W4:Y:S01]  /*3490*/  LDCU UR5, c[0x0][0x38c] ;  /* 0x00007180ff0577ac */ /* 0x000f220008000800 */
[----:B------:R-:W-:Y:S01]  /*34a0*/  LOP3.LUT R2, R2, 0xffff, RZ, 0xc0, !PT ;  /* 0x0000ffff02027812 */ /* 0x000fe200078ec0ff */
[----:B------:R-:W-:Y:S01]  /*34b0*/  IMAD.MOV.U32 R11, RZ, RZ, 0x1 ;  /* 0x00000001ff0b7424 */ /* 0x000fe200078e00ff */
[----:B------:R-:W-:Y:S01]  /*34c0*/  CS2R R8, SRZ ;  /* 0x0000000000087805 */ /* 0x000fe2000001ff00 */
[----:B------:R-:W1:Y:S01]  /*34d0*/  LDCU UR7, c[0x0][0x38c] ;  /* 0x00007180ff0777ac */ /* 0x000e620008000800 */
[----:B------:R-:W-:Y:S01]  /*34e0*/  R2UR UR27, R2 ;  /* 0x00000000021b72ca */ /* 0x000fe200000e0000 */
[----:B------:R-:W-:Y:S01]  /*34f0*/  IMAD.MOV.U32 R10, RZ, RZ, RZ ;  /* 0x000000ffff0a7224 */ /* 0x000fe200078e00ff */
[----:B------:R-:W-:Y:S01]  /*3500*/  UMOV UR30, URZ ;  /* 0x000000ff001e7c82 */ /* 0x000fe20008000000 */
[----:B------:R-:W-:Y:S01]  /*3510*/  UMOV UR24, URZ ;  /* 0x000000ff00187c82 */ /* 0x000fe20008000000 */
[----:B---3--:R-:W-:Y:S01]  /*3520*/  ULEA UR26, UR4, UR26, 0x18 ;  /* 0x0000001a041a7291 */ /* 0x008fe2000f8ec0ff */
[----:B------:R-:W-:Y:S01]  /*3530*/  UMOV UR38, 0x0 ;  /* 0x0000000000267882 */ /* 0x000fe20000000000 */
[----:B------:R-:W-:-:S02]  /*3540*/  UMOV UR39, 0x4200010 ;  /* 0x0420001000277882 */ /* 0x000fc40000000000 */
[----:B------:R-:W-:Y:S02]  /*3550*/  UIADD3 UR4, UPT, UPT, UR26, 0x4400, URZ ;  /* 0x000044001a047890 */ /* 0x000fe4000fffe0ff */
[----:B------:R-:W-:Y:S02]  /*3560*/  UIADD3 UR6, UPT, UPT, UR26, 0x14400, URZ ;  /* 0x000144001a067890 */ /* 0x000fe4000fffe0ff */
[----:B----4-:R-:W-:Y:S01]  /*3570*/  UIADD3 UR5, UPT, UPT, UR5, 0x3f, URZ ;  /* 0x0000003f05057890 */ /* 0x010fe2000fffe0ff */
[----:B--2---:R-:W2:Y:S01]  /*3580*/  LDS R0, [UR26+0x180] ;  /* 0x0001801aff007984 */ /* 0x004ea20008000800 */
[----:B-1----:R-:W-:Y:S01]  /*3590*/  UMOV UR36, 0x0 ;  /* 0x0000000000247882 */ /* 0x002fe20000000000 */
[----:B------:R-:W-:Y:S01]  /*35a0*/  UMOV UR37, 0x4200010 ;  /* 0x0420001000257882 */ /* 0x000fe20000000000 */
[----:B------:R-:W-:Y:S02]  /*35b0*/  USHF.R.S32.HI UR40, URZ, 0x1f, UR5 ;  /* 0x0000001fff287899 */ /* 0x000fe40008011405 */
[----:B------:R-:W-:-:S02]  /*35c0*/  UISETP.GE.AND UP4, UPT, UR7, 0x1, UPT ;  /* 0x000000010700788c */ /* 0x000fc4000bf86270 */
[----:B------:R-:W-:Y:S02]  /*35d0*/  ULEA.HI UR40, UR40, UR5, URZ, 0x6 ;  /* 0x0000000528287291 */ /* 0x000fe4000f8f30ff */
[----:B------:R-:W-:Y:S02]  /*35e0*/  USHF.R.U32.HI UR5, URZ, 0x4, UR4 ;  /* 0x00000004ff057899 */ /* 0x000fe40008011604 */
[----:B------:R-:W-:Y:S02]  /*35f0*/  USHF.R.S32.HI UR40, URZ, 0x6, UR40 ;  /* 0x00000006ff287899 */ /* 0x000fe40008011428 */
[----:B------:R-:W-:Y:S02]  /*3600*/  USHF.R.U32.HI UR4, URZ, 0x4, UR6 ;  /* 0x00000004ff047899 */ /* 0x000fe40008011606 */
[----:B------:R-:W-:Y:S02]  /*3610*/  UISETP.LT.AND UP0, UPT, UR40, 0x1, UPT ;  /* 0x000000012800788c */ /* 0x000fe4000bf01270 */
[----:B------:R-:W-:-:S02]  /*3620*/  ULOP3.LUT UR5, UR5, 0x3fff, URZ, 0xc0, !UPT ;  /* 0x00003fff05057892 */ /* 0x000fc4000f8ec0ff */
[----:B------:R-:W-:Y:S02]  /*3630*/  ULOP3.LUT UR4, UR4, 0x3fff, URZ, 0xc0, !UPT ;  /* 0x00003fff04047892 */ /* 0x000fe4000f8ec0ff */
[----:B------:R-:W-:Y:S02]  /*3640*/  USEL UR41, UR40, 0x1, !UP0 ;  /* 0x0000000128297887 */ /* 0x000fe4000c000000 */
[----:B------:R-:W-:Y:S02]  /*3650*/  ULOP3.LUT UR28, UR5, 0x10000, URZ, 0xfc, !UPT ;  /* 0x00010000051c7892 */ /* 0x000fe4000f8efcff */
[----:B------:R-:W-:Y:S02]  /*3660*/  ULOP3.LUT UR29, UR4, 0x10000, URZ, 0xfc, !UPT ;  /* 0x00010000041d7892 */ /* 0x000fe4000f8efcff */
[----:B------:R-:W-:Y:S01]  /*3670*/  UIADD3 UR41, UPT, UPT, -UR41, URZ, URZ ;  /* 0x000000ff29297290 */ /* 0x000fe2000fffe1ff */
[----:B------:R-:W-:Y:S01]  /*3680*/  UMOV UR34, 0x0 ;  /* 0x0000000000227882 */ /* 0x000fe20000000000 */
[----:B------:R-:W-:Y:S01]  /*3690*/  UMOV UR35, 0x4200010 ;  /* 0x0420001000237882 */ /* 0x000fe20000000000 */
[----:B------:R-:W-:Y:S01]  /*36a0*/  UMOV UR32, 0x0 ;  /* 0x0000000000207882 */ /* 0x000fe20000000000 */
[----:B------:R-:W-:Y:S01]  /*36b0*/  UMOV UR33, 0x4200010 ;  /* 0x0420001000217882 */ /* 0x000fe20000000000 */
[----:B--2---:R-:W-:-:S15]  /*36c0*/  R2UR UR42, R0 ;  /* 0x00000000002a72ca */ /* 0x004fde00000e0000 */
.L_x_71:
[----:B------:R-:W-:Y:S02]  /*36d0*/  LEA R0, R10, UR26, 0x3 ;  /* 0x0000001a0a007c11 */ /* 0x000fe4000f8e18ff */
[----:B------:R-:W-:Y:S02]  /*36e0*/  SHF.L.U32 R2, R9, 0x1f, RZ ;  /* 0x0000001f09027819 */ /* 0x000fe400000006ff */
[----:B------:R-:W-:Y:S01]  /*36f0*/  PLOP3.LUT P0, PT, PT, PT, UP4, 0x80, 0x8 ;  /* 0x000000000008781c */ /* 0x000fe20003f0f048 */
[----:B------:R-:W-:Y:S01]  /*3700*/  VIADD R3, R0, 0xe0 ;  /* 0x000000e000037836 */ /* 0x000fe20000000000 */
[----:B-1----:R-:W1:Y:S02]  /*3710*/  SYNCS.PHASECHK.TRANS64.TRYWAIT P1, [R0+URZ+0xd0], R2 ;  /* 0x0000d002000075a7 */ /* 0x002e6400080211ff */
[----:B-1-3--:R-:W-:Y:S09]  /*3720*/  @!P1 BRA `(.L_x_65) ;  /* 0x0000005400e89947 */ /* 0x00aff20003800000 */
.L_x_166:
[----:B------:R-:W-:Y:S01]  /*3730*/  LEA R4, R10, UR26, 0x4 ;  /* 0x0000001a0a047c11 */ /* 0x000fe2000f8e20ff */
[----:B------:R-:W-:Y:S01]  /*3740*/  @UP4 ULEA UR4, UR24, UR26, 0x3 ;  /* 0x0000001a18044291 */ /* 0x000fe2000f8e18ff */
[----:B------:R-:W-:Y:S01]  /*3750*/  PLOP3.LUT P2, PT, PT, PT, PT, 0x80, 0x8 ;  /* 0x000000000008781c */ /* 0x000fe20003f4f070 */
[----:B------:R-:W-:Y:S01]  /*3760*/  ULEA UR31, UR30, UR26, 0x3 ;  /* 0x0000001a1e1f7291 */ /* 0x000fe2000f8e18ff */
[----:B------:R-:W-:Y:S02]  /*3770*/  PRMT R3, RZ, 0x654, R3 ;  /* 0x00000654ff037816 */ /* 0x000fe40000000003 */
[----:B------:R-:W2:Y:S01]  /*3780*/  LDS.128 R4, [R4+0x160] ;  /* 0x0001600004047984 */ /* 0x000ea20000000c00 */
[----:B-1----:R-:W-:Y:S02]  /*3790*/  @P0 SHF.L.U32 R2, R8, 0x1f, RZ ;  /* 0x0000001f08020819 */ /* 0x002fe400000006ff */
[----:B------:R-:W-:Y:S01]  /*37a0*/  SHF.L.U32 R0, R11, 0x1f, RZ ;  /* 0x0000001f0b007819 */ /* 0x000fe200000006ff */
[----:B------:R-:W-:Y:S01]  /*37b0*/  @!PT LDS RZ, [RZ] ;  /* 0x00000000fffff984 */ /* 0x000fe20000000800 */
[----:B------:R-:W-:Y:S01]  /*37c0*/  @!PT LDS RZ, [RZ] ;  /* 0x00000000fffff984 */ /* 0x000fe20000000800 */
[----:B------:R-:W-:Y:S01]  /*37d0*/  @!PT LDS RZ, [RZ] ;  /* 0x00000000fffff984 */ /* 0x000fe20000000800 */
[----:B------:R-:W-:Y:S01]  /*37e0*/  @!PT LDS RZ, [RZ] ;  /* 0x00000000fffff984 */ /* 0x000fe20000000800 */
[----:B------:R1:W-:Y:S06]  /*37f0*/  MEMBAR.ALL.CTA ;  /* 0x0000000000007992 */ /* 0x0003ec0000008000 */
[----:B-1----:R-:W1:Y:S02]  /*3800*/  FENCE.VIEW.ASYNC.S ;  /* 0x00000000000073c6 */ /* 0x002e640000000000 */
[----:B-1----:R1:W-:Y:S01]  /*3810*/  SYNCS.ARRIVE.TRANS64.RED.A1T0 RZ, [R3+URZ], RZ ;  /* 0x000000ff03ff79a7 */ /* 0x0023e200081004ff */
[----:B------:R1:W3:Y:S01]  /*3820*/  @P0 SYNCS.PHASECHK.TRANS64.TRYWAIT P2, [UR4], R2 ;  /* 0x00000002ff0005a7 */ /* 0x0002e20008041104 */
[----:B------:R-:W-:Y:S01]  /*3830*/  ULEA.HI UR4, UR30, UR30, URZ, 0x1 ;  /* 0x0000001e1e047291 */ /* 0x000fe2000f8f08ff */
[----:B--2---:R-:W-:-:S03]  /*3840*/  LOP3.LUT P1, RZ, R6, 0x1, RZ, 0xc0, !PT ;  /* 0x0000000106ff7812 */ /* 0x004fc6000782c0ff */
[----:B------:R-:W-:Y:S02]  /*3850*/  USHF.L.U32 UR11, UR4, 0x6, URZ ;  /* 0x00000006040b7899 */ /* 0x000fe400080006ff */
[----:B------:R-:W-:Y:S02]  /*3860*/  ULOP3.LUT UR4, UR4, 0xffe, URZ, 0xc0, !UPT ;  /* 0x00000ffe04047892 */ /* 0x000fe4000f8ec0ff */
[----:B------:R-:W-:Y:S02]  /*3870*/  ULOP3.LUT UR11, UR11, 0xffffff80, URZ, 0xc0, !UPT ;  /* 0xffffff800b0b7892 */ /* 0x000fe4000f8ec0ff */
[----:B------:R-:W-:Y:S02]  /*3880*/  UIADD3 UR4, UPT, UPT, -UR4, UR30, URZ ;  /* 0x0000001e04047290 */ /* 0x000fe4000fffe1ff */
[----:B------:R-:W-:Y:S01]  /*3890*/  UIADD3 UR11, UPT, UPT, UR42, UR11, URZ ;  /* 0x0000000b2a0b7290 */ /* 0x000fe2000fffe0ff */
[----:B------:R-:W2:Y:S03]  /*38a0*/  SYNCS.PHASECHK.TRANS64.TRYWAIT P0, [UR31+0x110], R0 ;  /* 0x00011000ff0075a7 */ /* 0x000ea6000800111f */
[----:B------:R-:W-:Y:S01]  /*38b0*/  ULEA UR11, UR4, UR11, 0x14 ;  /* 0x0000000b040b7291 */ /* 0x000fe2000f8ea0ff */
[----:B-123--:R-:W-:Y:S11]  /*38c0*/  @!P0 BRA `(.L_x_66) ;  /* 0x0000005400948947 */ /* 0x00eff60003800000 */
.L_x_168:
[----:B------:R-:W-:Y:S01]  /*38d0*/  IADD3 R10, PT, PT, R10, 0x1, RZ ;  /* 0x000000010a0a7810 */ /* 0x000fe20007ffe0ff */
[----:B------:R-:W-:Y:S06]  /*38e0*/  BRA.U !UP4, `(.L_x_67) ;  /* 0x000000010cc07547 */ /* 0x000fec000b800000 */
[----:B------:R-:W-:Y:S01]  /*38f0*/  UPLOP3.LUT UP2, UPT, UPT, UPT, UPT, 0x40, 0x4 ;  /* 0x000000000004789c */ /* 0x000fe20003f4e870 */
[----:B------:R-:W-:Y:S01]  /*3900*/  UMOV UR23, UR41 ;  /* 0x0000002900177c82 */ /* 0x000fe20008000000 */
[----:B------:R-:W-:Y:S01]  /*3910*/  UMOV UR22, UR40 ;  /* 0x0000002800167c82 */ /* 0x000fe20008000000 */
[----:B------:R-:W-:-:S08]  /*3920*/  UMOV UR10, UR24 ;  /* 0x00000018000a7c82 */ /* 0x000fd00008000000 */
.L_x_70:
[----:B------:R-:W-:Y:S02]  /*3930*/  UIADD3 UR23, UPT, UPT, UR23, 0x1, URZ ;  /* 0x0000000117177890 */ /* 0x000fe4000fffe0ff */
[----:B--2---:R-:W-:Y:S02]  /*3940*/  ULEA UR5, UR10, UR26, 0x3 ;  /* 0x0000001a0a057291 */ /* 0x004fe4000f8e18ff */
[----:B------:R-:W-:Y:S01]  /*3950*/  UISETP.NE.AND UP3, UPT, UR23, URZ, UPT ;  /* 0x000000ff1700728c */ /* 0x000fe2000bf65270 */
[----:B---3--:R-:W-:Y:S10]  /*3960*/  @P2 BRA `(.L_x_68) ;  /* 0x00000000000c2947 */ /* 0x008ff40003800000 */
[----:B-1----:R-:W-:Y:S04]  /*3970*/  SHF.L.U32 R2, R8, 0x1f, RZ ;  /* 0x0000001f08027819 */ /* 0x002fe800000006ff */
[----:B------:R-:W1:Y:S02]  /*3980*/  SYNCS.PHASECHK.TRANS64.TRYWAIT P0, [UR5], R2 ;  /* 0x00000002ff0075a7 */ /* 0x000e640008001105 */
[----:B-1----:R-:W-:Y:S05]  /*3990*/  @!P0 BRA `(.L_x_69) ;  /* 0x0000005400788947 */ /* 0x002fea0003800000 */
.L_x_68:
[----:B------:R-:W-:Y:S01]  /*39a0*/  UISETP.NE.AND UP0, UPT, UR22, 0x1, UPT ;  /* 0x000000011600788c */ /* 0x000fe2000bf05270 */
[----:B------:R-:W-:Y:S01]  /*39b0*/  PLOP3.LUT P2, PT, PT, PT, PT, 0x80, 0x8 ;  /* 0x000000000008781c */ /* 0x000fe20003f4f070 */
[----:B------:R-:W-:Y:S02]  /*39c0*/  UIADD3 UR4, UPT, UPT, UR10, 0x1, URZ ;  /* 0x000000010a047890 */ /* 0x000fe4000fffe0ff */
[----:B------:R-:W-:Y:S02]  /*39d0*/  UIADD3 UR25, UPT, UPT, UR5, 0x40, URZ ;  /* 0x0000004005197890 */ /* 0x000fe4000fffe0ff */
[----:B------:R-:W-:Y:S01]  /*39e0*/  UISETP.NE.AND UP1, UPT, UR4, 0x8, UPT ;  /* 0x000000080400788c */ /* 0x000fe2000bf25270 */
[----:B------:R-:W-:Y:S01]  /*39f0*/  PLOP3.LUT P0, PT, PT, PT, UP0, 0x80, 0x8 ;  /* 0x000000000008781c */ /* 0x000fe20003f0f008 */
[----:B------:R-:W-:Y:S02]  /*3a00*/  UIADD3 UR22, UPT, UPT, UR22, -0x1, URZ ;  /* 0xffffffff16167890 */ /* 0x000fe4000fffe0ff */
[----:B------:R-:W-:Y:S02]  /*3a10*/  USEL UR6, URZ, 0x1, UP1 ;  /* 0x00000001ff067887 */ /* 0x000fe40008800000 */
[----:B------:R-:W-:Y:S01]  /*3a20*/  USEL UR24, UR4, URZ, UP1 ;  /* 0x000000ff04187287 */ /* 0x000fe20008800000 */
[----:B------:R-:W-:Y:S01]  /*3a30*/  UMOV UR7, 0x40004040 ;  /* 0x4000404000077882 */ /* 0x000fe20000000000 */
[----:B------:R-:W-:Y:S02]  /*3a40*/  UMOV UR5, 0x40004040 ;  /* 0x4000404000057882 */ /* 0x000fe40000000000 */
[----:B------:R-:W-:Y:S01]  /*3a50*/  @UP0 ULEA UR4, UR24, UR26, 0x3 ;  /* 0x0000001a18040291 */ /* 0x000fe2000f8e18ff */
[----:B------:R-:W-:Y:S01]  /*3a60*/  LOP3.LUT R8, R8, UR6, RZ, 0x3c, !PT ;  /* 0x0000000608087c12 */ /* 0x000fe2000f8e3cff */
[----:B------:R-:W-:Y:S01]  /*3a70*/  ULEA UR6, UR10, UR29, 0xa ;  /* 0x0000001d0a067291 */ /* 0x000fe2000f8e50ff */
[----:B------:R-:W-:Y:S02]  /*3a80*/  UMOV UR21, 0x40004040 ;  /* 0x4000404000157882 */ /* 0x000fe40000000000 */
[----:B-1----:R-:W-:Y:S01]  /*3a90*/  @P0 SHF.L.U32 R0, R8, 0x1f, RZ ;  /* 0x0000001f08000819 */ /* 0x002fe200000006ff */
[----:B------:R-:W-:Y:S02]  /*3aa0*/  UIADD3 UR20, UPT, UPT, UR6, 0x2, URZ ;  /* 0x0000000206147890 */ /* 0x000fe4000fffe0ff */
[----:B------:R-:W-:Y:S01]  /*3ab0*/  UIADD3 UR16, UPT, UPT, UR6, 0x4, URZ ;  /* 0x0000000406107890 */ /* 0x000fe2000fffe0ff */
[----:B------:R2:W3:Y:S01]  /*3ac0*/  @P0 SYNCS.PHASECHK.TRANS64.TRYWAIT P2, [UR4], R0 ;  /* 0x00000000ff0005a7 */ /* 0x0004e20008041104 */
[----:B------:R-:W-:Y:S02]  /*3ad0*/  ULEA UR4, UR10, UR28, 0x9 ;  /* 0x0000001c0a047291 */ /* 0x000fe4000f8e48ff */
[----:B------:R-:W-:Y:S02]  /*3ae0*/  UIADD3 UR12, UPT, UPT, UR6, 0x6, URZ ;  /* 0x00000006060c7890 */ /* 0x000fe4000fffe0ff */
[----:B------:R-:W-:Y:S02]  /*3af0*/  UIADD3 UR18, UPT, UPT, UR4, 0x2, URZ ;  /* 0x0000000204127890 */ /* 0x000fe4000fffe0ff */
[----:B------:R-:W-:Y:S02]  /*3b00*/  UIADD3 UR14, UPT, UPT, UR4, 0x4, URZ ;  /* 0x00000004040e7890 */ /* 0x000fe4000fffe0ff */
[----:B------:R-:W-:Y:S01]  /*3b10*/  UIADD3 UR8, UPT, UPT, UR4, 0x6, URZ ;  /* 0x0000000604087890 */ /* 0x000fe2000fffe0ff */
[----:B------:R2:W-:Y:S01]  /*3b20*/  UTCHMMA gdesc[UR4], gdesc[UR6], tmem[UR11], tmem[UR38], idesc[UR39], UP2 ;  /* 0x00ff2606040075ea */ /* 0x0005e2000900000b */
[----:B------:R-:W-:Y:S01]  /*3b30*/  UPLOP3.LUT UP2, UPT, UPT, UPT, UPT, 0x80, 0x8 ;  /* 0x000000000008789c */ /* 0x000fe20003f4f070 */
[----:B------:R-:W-:Y:S01]  /*3b40*/  UMOV UR19, 0x40004040 ;  /* 0x4000404000137882 */ /* 0x000fe20000000000 */
[----:B------:R-:W-:Y:S01]  /*3b50*/  UMOV UR17, 0x40004040 ;  /* 0x4000404000117882 */ /* 0x000fe20000000000 */
[----:B------:R2:W-:Y:S01]  /*3b60*/  UTCHMMA gdesc[UR18], gdesc[UR20], tmem[UR11], tmem[UR36], idesc[UR37], UPT ;  /* 0x00ff2414120075ea */ /* 0x0005e2000b80000b */
[----:B------:R-:W-:Y:S01]  /*3b70*/  UMOV UR15, 0x40004040 ;  /* 0x40004040000f7882 */ /* 0x000fe20000000000 */
[----:B------:R-:W-:Y:S01]  /*3b80*/  UMOV UR13, 0x40004040 ;  /* 0x40004040000d7882 */ /* 0x000fe20000000000 */
[----:B------:R-:W-:Y:S01]  /*3b90*/  UMOV UR9, 0x40004040 ;  /* 0x4000404000097882 */ /* 0x000fe20000000000 */
[----:B------:R2:W-:Y:S01]  /*3ba0*/  UTCHMMA gdesc[UR14], gdesc[UR16], tmem[UR11], tmem[UR34], idesc[UR35], UPT ;  /* 0x00ff22100e0075ea */ /* 0x0005e2000b80000b */
[----:B------:R2:W-:Y:S01]  /*3bb0*/  UTCHMMA gdesc[UR8], gdesc[UR12], tmem[UR11], tmem[UR32], idesc[UR33], UPT ;  /* 0x00ff200c080075ea */ /* 0x0005e2000b80000b */
[----:B------:R2:W-:Y:S01]  /*3bc0*/  UTCBAR.MULTICAST [UR25], URZ, UR27 ;  /* 0x000000ff190073e9 */ /* 0x0005e2000800081b */
[----:B------:R-:W-:Y:S01]  /*3bd0*/  UMOV UR10, UR24 ;  /* 0x00000018000a7c82 */ /* 0x000fe20008000000 */
[----:B------:R-:W-:Y:S05]  /*3be0*/  BRA.U UP3, `(.L_x_70) ;  /* 0xfffffffd03507547 */ /* 0x000fea000b83ffff */
.L_x_67:
[----:B--2---:R-:W-:Y:S01]  /*3bf0*/  UIADD3 UR4, UPT, UPT, UR30, 0x1, URZ ;  /* 0x000000011e047890 */ /* 0x004fe2000fffe0ff */
[C---:B------:R-:W-:Y:S01]  /*3c00*/  ISETP.NE.AND P0, PT, R10.reuse, 0x2, PT ;  /* 0x000000020a00780c */ /* 0x040fe20003f05270 */
[----:B------:R-:W-:Y:S02]  /*3c10*/  UIADD3 UR5, UPT, UPT, UR31, 0xf0, URZ ;  /* 0x000000f01f057890 */ /* 0x000fe4000fffe0ff */
[----:B------:R-:W-:Y:S01]  /*3c20*/  UISETP.NE.AND UP0, UPT, UR4, 0x4, UPT ;  /* 0x000000040400788c */ /* 0x000fe2000bf05270 */
[----:B-1----:R-:W-:Y:S02]  /*3c30*/  SEL R0, RZ, 0x1, P0 ;  /* 0x00000001ff007807 */ /* 0x002fe40000000000 */
[----:B------:R-:W-:Y:S01]  /*3c40*/  SEL R10, R10, RZ, P0 ;  /* 0x000000ff0a0a7207 */ /* 0x000fe20000000000 */
[----:B------:R-:W-:Y:S01]  /*3c50*/  USEL UR6, URZ, 0x1, UP0 ;  /* 0x00000001ff067887 */ /* 0x000fe20008000000 */
[----:B------:R-:W-:Y:S01]  /*3c60*/  LOP3.LUT R9, R9, R0, RZ, 0x3c, !PT ;  /* 0x0000000009097212 */ /* 0x000fe200078e3cff */
[----:B------:R-:W-:Y:S01]  /*3c70*/  USEL UR30, UR4, URZ, UP0 ;  /* 0x000000ff041e7287 */ /* 0x000fe20008000000 */
[----:B------:R1:W-:Y:S03]  /*3c80*/  UTCBAR [UR5], URZ ;  /* 0x000000ff050073e9 */ /* 0x0003e600080000ff */
[----:B------:R-:W-:Y:S01]  /*3c90*/  LOP3.LUT R11, R11, UR6, RZ, 0x3c, !PT ;  /* 0x000000060b0b7c12 */ /* 0x000fe2000f8e3cff */
[----:B------:R-:W-:Y:S07]  /*3ca0*/  @P1 BRA `(.L_x_71) ;  /* 0xfffffff800881947 */ /* 0x000fee000383ffff */
[----:B------:R-:W2:Y:S01]  /*3cb0*/  S2UR UR8, SR_CgaCtaId ;  /* 0x00000000000879c3 */ /* 0x000ea20000008800 */
[----:B------:R-:W-:Y:S01]  /*3cc0*/  ELECT P0, URZ, PT ;  /* 0x0000000000ff782f */ /* 0x000fe20003800000 */
[----:B------:R-:W-:Y:S01]  /*3cd0*/  IMAD.MOV.U32 R0, RZ, RZ, 0x1 ;  /* 0x00000001ff007424 */ /* 0x000fe200078e00ff */
[----:B------:R-:W-:Y:S01]  /*3ce0*/  UIADD3 UR26, UPT, UPT, UR26, 0x110, URZ ;  /* 0x000001101a1a7890 */ /* 0x000fe2000fffe0ff */
[----:B------:R-:W-:Y:S01]  /*3cf0*/  SHF.L.U32 R2, R11, 0x1f, RZ ;  /* 0x0000001f0b027819 */ /* 0x000fe200000006ff */
[----:B------:R-:W-:-:S03]  /*3d00*/  UMOV UR4, 0x40 ;  /* 0x0000004000047882 */ /* 0x000fc60000000000 */
[----:B------:R-:W-:Y:S01]  /*3d10*/  UVIRTCOUNT.DEALLOC.SMPOOL 0x80 ;  /* 0x000000800000784c */ /* 0x000fe20000000000 */
[----:B--2---:R-:W-:Y:S02]  /*3d20*/  ULEA UR8, UR8, UR4, 0x18 ;  /* 0x0000000408087291 */ /* 0x004fe4000f8ec0ff */
[----:B------:R-:W-:-:S07]  /*3d30*/  ULEA UR4, UR30, UR26, 0x3 ;  /* 0x0000001a1e047291 */ /* 0x000fce000f8e18ff */
[----:B------:R2:W-:Y:S02]  /*3d40*/  @P0 STS.U8 [UR8+0x1c], R0 ;  /* 0x00001c00ff000988 */ /* 0x0005e40008000008 */
[----:B------:R-:W4:Y:S02]  /*3d50*/  SYNCS.PHASECHK.TRANS64.TRYWAIT P0, [UR4], R2 ;  /* 0x00000002ff0075a7 */ /* 0x000f240008001104 */
[----:B--2-4-:R-:W-:Y:S05]  /*3d60*/  @!P0 BRA `(.L_x_72) ;  /* 0x00000050009c8947 */ /* 0x014fea0003800000 */
.L_x_171:
[----:B------:R-:W-:-:S04]  /*3d70*/  UIADD3 UR4, UPT, UPT, UR30, 0x1, URZ ;  /* 0x000000011e047890 */ /* 0x000fc8000fffe0ff */
[----:B------:R-:W-:-:S04]  /*3d80*/  UISETP.NE.AND UP0, UPT, UR4, 0x4, UPT ;  /* 0x000000040400788c */ /* 0x000fc8000bf05270 */
[----:B------:R-:W-:Y:S02]  /*3d90*/  USEL UR6, URZ, 0x1, UP0 ;  /* 0x00000001ff067887 */ /* 0x000fe40008000000 */
[----:B------:R-:W-:-:S04]  /*3da0*/  USEL UR4, UR4, URZ, UP0 ;  /* 0x000000ff04047287 */ /* 0x000fc80008000000 */
[----:B-1----:R-:W-:Y:S01]  /*3db0*/  ULEA UR5, UR4, UR26, 0x3 ;  /* 0x0000001a04057291 */ /* 0x002fe2000f8e18ff */
[----:B--2---:R-:W-:-:S04]  /*3dc0*/  LOP3.LUT R2, R11, UR6, RZ, 0x3c, !PT ;  /* 0x000000060b027c12 */ /* 0x004fc8000f8e3cff */
[----:B------:R-:W-:-:S04]  /*3dd0*/  SHF.L.U32 R3, R2, 0x1f, RZ ;  /* 0x0000001f02037819 */ /* 0x000fc800000006ff */
[----:B------:R-:W1:Y:S02]  /*3de0*/  SYNCS.PHASECHK.TRANS64.TRYWAIT P0, [UR5], R3 ;  /* 0x00000003ff0075a7 */ /* 0x000e640008001105 */
[----:B-1----:R-:W-:Y:S05]  /*3df0*/  @!P0 BRA `(.L_x_73) ;  /* 0x0000005000908947 */ /* 0x002fea0003800000 */
.L_x_173:
        /* <DEDUP_REMOVED lines=9> */
.L_x_175:
[----:B------:R-:W-:-:S04]  /*3e90*/  UIADD3 UR4, UPT, UPT, UR4, 0x1, URZ ;  /* 0x0000000104047890 */ /* 0x000fc8000fffe0ff */
[----:B------:R-:W-:-:S04]  /*3ea0*/  UISETP.NE.AND UP0, UPT, UR4, 0x4, UPT ;  /* 0x000000040400788c */ /* 0x000fc8000bf05270 */
[----:B------:R-:W-:Y:S02]  /*3eb0*/  USEL UR5, URZ, 0x1, UP0 ;  /* 0x00000001ff057887 */ /* 0x000fe40008000000 */
[----:B------:R-:W-:-:S04]  /*3ec0*/  USEL UR4, UR4, URZ, UP0 ;  /* 0x000000ff04047287 */ /* 0x000fc80008000000 */
[----:B------:R-:W-:Y:S01]  /*3ed0*/  ULEA UR4, UR4, UR26, 0x3 ;  /* 0x0000001a04047291 */ /* 0x000fe2000f8e18ff */
[----:B------:R-:W-:-:S04]  /*3ee0*/  LOP3.LUT R2, R2, UR5, RZ, 0x3c, !PT ;  /* 0x0000000502027c12 */ /* 0x000fc8000f8e3cff */
[----:B------:R-:W-:-:S04]  /*3ef0*/  SHF.L.U32 R2, R2, 0x1f, RZ ;  /* 0x0000001f02027819 */ /* 0x000fc800000006ff */
[----:B------:R-:W2:Y:S02]  /*3f00*/  SYNCS.PHASECHK.TRANS64.TRYWAIT P0, [UR4], R2 ;  /* 0x00000002ff0075a7 */ /* 0x000ea40008001104 */
[----:B--2---:R-:W-:Y:S05]  /*3f10*/  @!P0 BRA `(.L_x_75) ;  /* 0x0000005000788947 */ /* 0x004fea0003800000 */
.L_x_177:
[----:B------:R-:W-:Y:S01]  /*3f20*/  NOP ;  /* 0x0000000000007918 */ /* 0x000fe20000000000 */
[----:B-1----:R-:W1:Y:S01]  /*3f30*/  LDS R0, [UR8+0x14] ;  /* 0x00001408ff007984 */ /* 0x002e620008000800 */
[----:B------:R-:W-:Y:S01]  /*3f40*/  ULOP3.LUT UR4, UR42, 0xffff, URZ, 0xc0, !UPT ;  /* 0x0000ffff2a047892 */ /* 0x000fe2000f8ec0ff */
[----:B------:R-:W-:Y:S01]  /*3f50*/  UMOV UR5, 0xffff ;  /* 0x0000ffff00057882 */ /* 0x000fe20000000000 */
[----:B------:R-:W-:Y:S02]  /*3f60*/  UMOV UR6, 0x1 ;  /* 0x0000000100067882 */ /* 0x000fe40000000000 */
[----:B------:R-:W-:-:S04]  /*3f70*/  USHF.R.U32.HI UR4, URZ, 0x5, UR4 ;  /* 0x00000005ff047899 */ /* 0x000fc80008011604 */
[----:B------:R-:W-:Y:S02]  /*3f80*/  USHF.L.U32 UR5, UR5, UR4, URZ ;  /* 0x0000000405057299 */ /* 0x000fe400080006ff */
[----:B------:R-:W-:-:S04]  /*3f90*/  USHF.L.U32 UR4, UR6, UR4, URZ ;  /* 0x0000000406047299 */ /* 0x000fc800080006ff */
[----:B-1----:R-:W-:-:S04]  /*3fa0*/  LOP3.LUT R0, R0, UR5, RZ, 0xc0, !PT ;  /* 0x0000000500007c12 */ /* 0x002fc8000f8ec0ff */
[----:B------:R-:W-:-:S13]  /*3fb0*/  ISETP.NE.AND P0, PT, R0, UR5, PT ;  /* 0x0000000500007c0c */ /* 0x000fda000bf05270 */
[----:B------:R-:W-:Y:S05]  /*3fc0*/  @P0 BRA `(.L_x_76) ;  /* 0x0000000000580947 */ /* 0x000fea0003800000 */
[----:B------:R-:W1:Y:S02]  /*3fd0*/  LDS R0, [UR8+0x18] ;  /* 0x00001808ff007984 */ /* 0x000e640008000800 */
[----:B-1----:R-:W-:-:S04]  /*3fe0*/  LOP3.LUT R0, R0, UR4, RZ, 0xc0, !PT ;  /* 0x0000000400007c12 */ /* 0x002fc8000f8ec0ff */
[----:B------:R-:W-:-:S13]  /*3ff0*/  ISETP.NE.AND P0, PT, R0, UR4, PT ;  /* 0x0000000400007c0c */ /* 0x000fda000bf05270 */
[----:B------:R-:W-:Y:S05]  /*4000*/  @P0 BRA `(.L_x_77) ;  /* 0x00000000003c0947 */ /* 0x000fea0003800000 */
[----:B------:R-:W1:Y:S01]  /*4010*/  S2R R2, SR_LANEID ;  /* 0x0000000000027919 */ /* 0x000e620000000000 */
[----:B------:R-:W-:-:S06]  /*4020*/  ULOP3.LUT UR5, URZ, UR5, URZ, 0x33, !UPT ;  /* 0x00000005ff057292 */ /* 0x000fcc000f8e33ff */
[----:B------:R-:W-:-:S04]  /*4030*/  IMAD.U32 R0, RZ, RZ, UR5 ;  /* 0x00000005ff007e24 */ /* 0x000fc8000f8e00ff */
[----:B------:R2:W4:Y:S02]  /*4040*/  REDUX UR7, R0 ;  /* 0x00000000000773c4 */ /* 0x0005240000000000 */
[----:B------:R1:W-:Y:S01]  /*4050*/  UTCATOMSWS.AND URZ, UR5 ;  /* 0x0000000500ff79e3 */ /* 0x0003e20008000000 */
[----:B--2---:R-:W-:Y:S01]  /*4060*/  LOP3.LUT R0, RZ, UR4, RZ, 0x33, !PT ;  /* 0x00000004ff007c12 */ /* 0x004fe2000f8e33ff */
[----:B------:R-:W-:Y:S02]  /*4070*/  VOTEU.ANY UR4, UPT, PT ;  /* 0x0000000000047886 */ /* 0x000fe400038e0100 */
[----:B------:R-:W-:Y:S02]  /*4080*/  UFLO.U32 UR4, UR4 ;  /* 0x00000004000472bd */ /* 0x000fe400080e0000 */
[----:B------:R-:W2:Y:S04]  /*4090*/  REDUX UR6, R0 ;  /* 0x00000000000673c4 */ /* 0x000ea80000000000 */
[----:B-1----:R-:W-:-:S02]  /*40a0*/  ISETP.EQ.U32.AND P0, PT, R2, UR4, PT ;  /* 0x0000000402007c0c */ /* 0x002fc4000bf02070 */
[----:B----4-:R-:W-:-:S11]  /*40b0*/  MOV R2, UR7 ;  /* 0x0000000700027c02 */ /* 0x010fd60008000f00 */
[----:B------:R1:W-:Y:S01]  /*40c0*/  @P0 ATOMS.AND RZ, [UR8+0x14], R2 ;  /* 0x00001402ffff098c */ /* 0x0003e2000a800008 */
[----:B--2---:R-:W-:-:S05]  /*40d0*/  IMAD.U32 R0, RZ, RZ, UR6 ;  /* 0x00000006ff007e24 */ /* 0x004fca000f8e00ff */
[----:B------:R1:W-:Y:S01]  /*40e0*/  @P0 ATOMS.AND RZ, [UR8+0x18], R0 ;  /* 0x00001800ffff098c */ /* 0x0003e2000a800008 */
[----:B------:R-:W-:Y:S05]  /*40f0*/  BRA `(.L_x_78) ;  /* 0x0000000000147947 */ /* 0x000fea0003800000 */
.L_x_77:
[----:B------:R-:W-:Y:S02]  /*4100*/  MOV R2, 0x4120 ;  /* 0x0000412000027802 */ /* 0x000fe40000000f00 */
[----:B---3-5:R-:W-:Y:S05]  /*4110*/  CALL.REL.NOINC `($__internal_0_$__cuda_sm10x_tcgen05_guardrail_trap_col_being_dealloced_not_returned_by_alloc) ;  /* 0x0000005400607944 */ /* 0x028fea0003c00000 */
[----:B------:R-:W-:Y:S05]  /*4120*/  BRA `(.L_x_78) ;  /* 0x0000000000087947 */ /* 0x000fea0003800000 */
.L_x_76:
[----:B------:R-:W-:Y:S02]  /*4130*/  MOV R2, 0x4150 ;  /* 0x0000415000027802 */ /* 0x000fe40000000f00 */
[----:B---3-5:R-:W-:Y:S05]  /*4140*/  CALL.REL.NOINC `($__internal_2_$__cuda_sm10x_tcgen05_guardrail_trap_unallocated_columns_being_dealloced) ;  /* 0x00000054006c7944 */ /* 0x028fea0003c00000 */
.L_x_78:
[----:B------:R-:W-:Y:S01]  /*4150*/  NOP ;  /* 0x0000000000007918 */ /* 0x000fe20000000000 */
[----:B------:R-:W-:Y:S05]  /*4160*/  EXIT ;  /* 0x000000000000794d */ /* 0x000fea0003800000 */
.L_x_60:
[----:B------:R-:W-:-:S09]  /*4170*/  UISETP.NE.OR UP0, UPT, UR18, 0x3, !UP3 ;  /* 0x000000031200788c */ /* 0x000fd2000df05670 */
[----:B------:R-:W-:Y:S05]  /*4180*/  BRA.U UP0, `(.L_x_79) ;  /* 0x0000001100887547 */ /* 0x000fea000b800000 */
[----:B------:R-:W2:Y:S01]  /*4190*/  LDCU.64 UR4, c[0x0][0x888] ;  /* 0x00011100ff0477ac */ /* 0x000ea20008000a00 */
[----:B------:R-:W3:Y:S01]  /*41a0*/  S2UR UR8, SR_CgaCtaId ;  /* 0x00000000000879c3 */ /* 0x000ee20000008800 */
[----:B------:R-:W-:Y:S02]  /*41b0*/  HFMA2 R9, -RZ, RZ, 0, 0 ;  /* 0x00000000ff097431 */ /* 0x000fe400000001ff */
[----:B------:R-:W-:Y:S01]  /*41c0*/  IMAD.MOV.U32 R11, RZ, RZ, 0x1 ;  /* 0x00000001ff0b7424 */ /* 0x000fe200078e00ff */
[----:B------:R-:W4:Y:S01]  /*41d0*/  LDCU UR40, c[0x0][0x370] ;  /* 0x00006e00ff2877ac */ /* 0x000f220008000800 */
[----:B------:R-:W-:Y:S01]  /*41e0*/  IMAD.MOV.U32 R10, RZ, RZ, RZ ;  /* 0x000000ffff0a7224 */ /* 0x000fe200078e00ff */
[----:B------:R-:W-:Y:S01]  /*41f0*/  MOV R3, 0x1000 ;  /* 0x0000100000037802 */ /* 0x000fe20000000f00 */
[----:B------:R-:W4:Y:S01]  /*4200*/  LDCU.128 UR44, c[0x0][0xb10] ;  /* 0x00016200ff2c77ac */ /* 0x000f220008000c00 */
[----:B------:R-:W1:Y:S01]  /*4210*/  LDC.64 R12, c[0x0][0x348] ;  /* 0x0000d200ff0c7b82 */ /* 0x000e620000000a00 */
[----:B------:R-:W3:Y:S01]  /*4220*/  LDCU UR37, c[0x0][0x374] ;  /* 0x00006e80ff2577ac */ /* 0x000ee20008000800 */
[----:B------:R-:W3:Y:S01]  /*4230*/  LDCU.64 UR38, c[0x0][0x890] ;  /* 0x00011200ff2677ac */ /* 0x000ee20008000a00 */
[----:B------:R-:W3:Y:S01]  /*4240*/  LDCU UR15, c[0x0][0xb0c] ;  /* 0x00016180ff0f77ac */ /* 0x000ee20008000800 */
[----:B--2---:R-:W-:Y:S01]  /*4250*/  UISETP.NE.U32.AND UP0, UPT, UR4, URZ, UPT ;  /* 0x000000ff0400728c */ /* 0x004fe2000bf05070 */
[----:B------:R-:W2:Y:S01]  /*4260*/  LDCU UR54, c[0x0][0xb20] ;  /* 0x00016400ff3677ac */ /* 0x000ea20008000800 */
[----:B------:R-:W2:Y:S01]  /*4270*/  LDCU UR4, c[0x0][0xb30] ;  /* 0x00016600ff0477ac */ /* 0x000ea20008000800 */
[----:B------:R-:W-:Y:S01]  /*4280*/  UMOV UR21, 0x400 ;  /* 0x0000040000157882 */ /* 0x000fe20000000000 */
[----:B----4-:R-:W-:-:S02]  /*4290*/  UIMAD.WIDE.U32 UR52, UR40, UR44, URZ ;  /* 0x0000002c283472a5 */ /* 0x010fc4000f8e00ff */
[----:B---3--:R-:W-:Y:S02]  /*42a0*/  UIMAD.WIDE.U32 UR6, UR37, UR47, URZ ;  /* 0x0000002f250672a5 */ /* 0x008fe4000f8e00ff */
[----:B------:R-:W-:Y:S02]  /*42b0*/  ULEA UR21, UR8, UR21, 0x18 ;  /* 0x0000001508157291 */ /* 0x000fe4000f8ec0ff */
[----:B------:R-:W-:Y:S02]  /*42c0*/  UISETP.NE.U32.AND UP6, UPT, UR38, URZ, UPT ;  /* 0x000000ff2600728c */ /* 0x000fe4000bfc5070 */
[----:B------:R-:W-:Y:S02]  /*42d0*/  UIADD3 UR43, UPT, UPT, UR21, 0x98, URZ ;  /* 0x00000098152b7890 */ /* 0x000fe4000fffe0ff */
[----:B------:R-:W-:Y:S02]  /*42e0*/  UIADD3 UR33, UPT, UPT, UR21, 0x80, URZ ;  /* 0x0000008015217890 */ /* 0x000fe4000fffe0ff */
[----:B------:R-:W-:-:S02]  /*42f0*/  UIADD3 UR25, UPT, UPT, UR21, 0x88, URZ ;  /* 0x0000008815197890 */ /* 0x000fc4000fffe0ff */
[----:B------:R-:W-:Y:S02]  /*4300*/  UIADD3 UR17, UPT, UPT, UR21, 0x90, URZ ;  /* 0x0000009015117890 */ /* 0x000fe4000fffe0ff */
[----:B------:R-:W-:Y:S02]  /*4310*/  UISETP.NE.AND.EX UP5, UPT, UR5, URZ, UPT, UP0 ;  /* 0x000000ff0500728c */ /* 0x000fe4000bfa5300 */
[----:B------:R-:W-:Y:S01]  /*4320*/  UISETP.NE.AND UP0, UPT, UR42, 0x1, UPT ;  /* 0x000000012a00788c */ /* 0x000fe2000bf05270 */
[----:B------:R-:W-:Y:S01]  /*4330*/  UMOV UR52, UR53 ;  /* 0x0000003500347c82 */ /* 0x000fe20008000000 */
[----:B------:R-:W-:Y:S01]  /*4340*/  UMOV UR51, UR7 ;  /* 0x0000000700337c82 */ /* 0x000fe20008000000 */
[----:B------:R-:W-:Y:S02]  /*4350*/  USEL UR41, URZ, 0x1, UP4 ;  /* 0x00000001ff297887 */ /* 0x000fe4000a000000 */
[----:B------:R-:W-:Y:S02]  /*4360*/  UISETP.NE.AND UP0, UPT, UR15, 0x1, UPT ;  /* 0x000000010f00788c */ /* 0x000fe4000bf05270 */
[----:B------:R-:W-:-:S02]  /*4370*/  UPLOP3.LUT UP4, UPT, UPT, UPT, UPT, 0x40, 0x4 ;  /* 0x000000000004789c */ /* 0x000fc40003f8e870 */
[----:B------:R-:W-:Y:S01]  /*4380*/  UISETP.GE.AND UP2, UPT, UR42, 0x1, UPT ;  /* 0x000000012a00788c */ /* 0x000fe2000bf46270 */
[----:B------:R-:W3:Y:S01]  /*4390*/  LDCU.64 UR22, c[0x0][0xb28] ;  /* 0x00016500ff1677ac */ /* 0x000ee20008000a00 */
[----:B------:R-:W-:Y:S02]  /*43a0*/  UISETP.NE.AND.EX UP6, UPT, UR39, URZ, UPT, UP6 ;  /* 0x000000ff2700728c */ /* 0x000fe4000bfc5360 */
[----:B------:R-:W-:Y:S02]  /*43b0*/  UPRMT UR43, UR8, 0x654, UR43 ;  /* 0x00000654082b7896 */ /* 0x000fe4000800002b */
[----:B------:R-:W-:Y:S02]  /*43c0*/  UPRMT UR50, UR8, 0x654, UR33 ;  /* 0x0000065408327896 */ /* 0x000fe40008000021 */
[----:B------:R-:W-:Y:S02]  /*43d0*/  UPRMT UR49, UR8, 0x654, UR25 ;  /* 0x0000065408317896 */ /* 0x000fe40008000019 */
[----:B------:R-:W-:-:S02]  /*43e0*/  UPRMT UR48, UR8, 0x654, UR17 ;  /* 0x0000065408307896 */ /* 0x000fc40008000011 */
[----:B------:R-:W-:Y:S02]  /*43f0*/  USHF.R.U32.HI UR52, URZ, UR45, UR52 ;  /* 0x0000002dff347299 */ /* 0x000fe40008011634 */
[----:B--2---:R-:W-:Y:S02]  /*4400*/  USHF.R.U32.HI UR51, URZ, UR54, UR51 ;  /* 0x00000036ff337299 */ /* 0x004fe40008011633 */
[----:B------:R-:W-:Y:S02]  /*4410*/  UISETP.NE.AND UP0, UPT, UR46, 0x1, UPT ;  /* 0x000000012e00788c */ /* 0x000fe4000bf05270 */
[----:B-1----:R-:W-:-:S11]  /*4420*/  UISETP.NE.AND UP3, UPT, UR4, 0x1, UPT ;  /* 0x000000010400788c */ /* 0x002fd6000bf65270 */
.L_x_90:
[C---:B------:R-:W-:Y:S02]  /*4430*/  LEA R8, R10.reuse, UR21, 0x3 ;  /* 0x000000150a087c11 */ /* 0x040fe4000f8e18ff */
[----:B------:R-:W-:Y:S02]  /*4440*/  SHF.L.U32 R0, R9, 0x1f, RZ ;  /* 0x0000001f09007819 */ /* 0x000fe400000006ff */
[----:B------:R-:W-:Y:S02]  /*4450*/  LEA R4, R10, UR21, 0x4 ;  /* 0x000000150a047c11 */ /* 0x000fe4000f8e20ff */
[----:B-1----:R-:W1:Y:S02]  /*4460*/  SYNCS.PHASECHK.TRANS64.TRYWAIT P0, [R8+URZ+0xd0], R0 ;  /* 0x0000d000080075a7 */ /* 0x002e6400080011ff */
[----:B-1----:R-:W-:Y:S05]  /*4470*/  @!P0 BRA `(.L_x_80) ;  /* 0x0000004c00388947 */ /* 0x002fea0003800000 */
.L_x_178:
[----:B------:R-:W2:Y:S01]  /*4480*/  LDS.128 R4, [R4+0x160] ;  /* 0x0001600004047984 */ /* 0x000ea20000000c00 */
[----:B------:R-:W-:Y:S01]  /*4490*/  UISETP.GE.AND UP0, UPT, UR42, 0x1, UPT ;  /* 0x000000012a00788c */ /* 0x000fe2000bf06270 */
[----:B------:R-:W-:Y:S01]  /*44a0*/  @!PT LDS RZ, [RZ] ;  /* 0x00000000fffff984 */ /* 0x000fe20000000800 */
[----:B------:R-:W-:Y:S01]  /*44b0*/  @!PT LDS RZ, [RZ] ;  /* 0x00000000fffff984 */ /* 0x000fe20000000800 */
[----:B------:R-:W-:Y:S01]  /*44c0*/  @!PT LDS RZ, [RZ] ;  /* 0x00000000fffff984 */ /* 0x000fe20000000800 */
[----:B------:R-:W-:Y:S01]  /*44d0*/  @!PT LDS RZ, [RZ] ;  /* 0x00000000fffff984 */ /* 0x000fe20000000800 */
[----:B------:R4:W-:Y:S06]  /*44e0*/  MEMBAR.ALL.CTA ;  /* 0x0000000000007992 */ /* 0x0009ec0000008000 */
[----:B----4-:R-:W4:Y:S01]  /*44f0*/  FENCE.VIEW.ASYNC.S ;  /* 0x00000000000073c6 */ /* 0x010f220000000000 */
[----:B--2---:R-:W-:Y:S11]  /*4500*/  LOP3.LUT P0, RZ, R6, 0x1, RZ, 0xc0, !PT ;  /* 0x0000000106ff7812 */ /* 0x004ff6000780c0ff */
[----:B------:R-:W-:Y:S02]  /*4510*/  @!UPT UIADD3 URZ, UPT, UPT, URZ, URZ, URZ ;  /* 0x000000fffffff290 */ /* 0x000fe4000fffe0ff */
[----:B----4-:R-:W-:Y:S01]  /*4520*/  VOTEU.ANY UP2, P0 ;  /* 0x0000000000ff7886 */ /* 0x010fe20000040100 */
[----:B------:R-:W-:Y:S11]  /*4530*/  PLOP3.LUT P0, PT, PT, PT, UP2, 0x80, 0x8 ;  /* 0x000000000008781c */ /* 0x000ff60003f0f028 */
[----:B------:R-:W-:Y:S02]  /*4540*/  @!UPT UIADD3 URZ, UPT, UPT, URZ, URZ, URZ ;  /* 0x000000fffffff290 */ /* 0x000fe4000fffe0ff */
[----:B-1----:R-:W-:Y:S02]  /*4550*/  @P0 SHF.R.U32.HI R0, RZ, 0x10, R5 ;  /* 0x00000010ff000819 */ /* 0x002fe40000011605 */
[----:B------:R-:W-:Y:S02]  /*4560*/  @P0 MOV R2, R4 ;  /* 0x0000000400020202 */ /* 0x000fe40000000f00 */
[----:B------:R-:W-:Y:S01]  /*4570*/  @P0 R2UR UR4, R0 ;  /* 0x00000000000402ca */ /* 0x000fe200000e0000 */
[----:B------:R-:W-:Y:S01]  /*4580*/  VIADD R0, R8, 0xe0 ;  /* 0x000000e008007836 */ /* 0x000fe20000000000 */
[----:B------:R-:W-:Y:S02]  /*4590*/  @P0 LOP3.LUT R4, R5, 0xffff, RZ, 0xc0, !PT ;  /* 0x0000ffff05040812 */ /* 0x000fe400078ec0ff */
[----:B------:R-:W-:Y:S02]  /*45a0*/  @P0 R2UR UR6, R2 ;  /* 0x00000000020602ca */ /* 0x000fe400000e0000 */
[----:B------:R-:W-:Y:S02]  /*45b0*/  PRMT R0, RZ, 0x654, R0 ;  /* 0x00000654ff007816 */ /* 0x000fe40000000000 */
[----:B------:R-:W-:Y:S02]  /*45c0*/  @P0 R2UR UR5, R4 ;  /* 0x00000000040502ca */ /* 0x000fe400000e0000 */
[----:B------:R1:W-:Y:S03]  /*45d0*/  SYNCS.ARRIVE.TRANS64.RED.A1T0 RZ, [R0+URZ], RZ ;  /* 0x000000ff00ff79a7 */ /* 0x0003e600081004ff */
[----:B------:R-:W-:Y:S04]  /*45e0*/  @UP2 UMOV UR29, UR4 ;  /* 0x00000004001d2c82 */ /* 0x000fe80008000000 */
[----:B------:R-:W-:Y:S04]  /*45f0*/  @UP2 UMOV UR14, UR6 ;  /* 0x00000006000e2c82 */ /* 0x000fe80008000000 */
[----:B------:R-:W-:Y:S01]  /*4600*/  @UP2 UMOV UR13, UR5 ;  /* 0x00000005000d2c82 */ /* 0x000fe20008000000 */
[----:B------:R-:W-:Y:S05]  /*4610*/  BRA.U !UP0, `(.L_x_81) ;  /* 0x0000000108c07547 */ /* 0x000fea000b800000 */
[----:B------:R-:W-:Y:S02]  /*4620*/  UIMAD.WIDE.U32 UR18, UR13, UR47, URZ ;  /* 0x0000002f0d1272a5 */ /* 0x000fe4000f8e00ff */
[----:B------:R-:W-:Y:S02]  /*4630*/  UP2UR UR16, UPR, URZ, 0x4 ;  /* 0x00000004ff107883 */ /* 0x000fe40008000000 */
[----:B------:R-:W-:Y:S02]  /*4640*/  UISETP.NE.AND UP2, UPT, UR46, 0x1, UPT ;  /* 0x000000012e00788c */ /* 0x000fe4000bf45270 */
[----:B------:R-:W-:Y:S02]  /*4650*/  UIMAD.WIDE.U32 UR26, UR14, UR44, URZ ;  /* 0x0000002c0e1a72a5 */ /* 0x000fe4000f8e00ff */
[----:B------:R-:W-:Y:S02]  /*4660*/  USEL UR4, UR37, UR51, !UP2 ;  /* 0x0000003325047287 */ /* 0x000fe4000d000000 */
[----:B------:R-:W-:Y:S02]  /*4670*/  UISETP.NE.AND UP0, UPT, UR15, 0x1, UPT ;  /* 0x000000010f00788c */ /* 0x000fe4000bf05270 */
[----:B------:R-:W-:Y:S02]  /*4680*/  UP2UR UR20, UPR, URZ, 0x2 ;  /* 0x00000002ff147883 */ /* 0x000fe40008000000 */
[----:B------:R-:W-:Y:S02]  /*4690*/  UISETP.NE.AND UP1, UPT, UR42, 0x1, UPT ;  /* 0x000000012a00788c */ /* 0x000fe4000bf25270 */
[----:B---3--:R-:W-:Y:S02]  /*46a0*/  UIMAD.WIDE.U32 UR8, UR4, UR22, URZ ;  /* 0x00000016040872a5 */ /* 0x008fe4000f8e00ff */
[----:B------:R-:W-:Y:S01]  /*46b0*/  USEL UR7, UR40, UR52, !UP0 ;  /* 0x0000003428077287 */ /* 0x000fe2000c000000 */
[----:B------:R-:W-:Y:S02]  /*46c0*/  UMOV UR5, UR19 ;  /* 0x0000001300057c82 */ /* 0x000fe40008000000 */
[----:B------:R-:W-:Y:S02]  /*46d0*/  USHF.R.U32.HI UR6, URZ, UR54, UR5 ;  /* 0x00000036ff067299 */ /* 0x000fe40008011605 */
[----:B------:R-:W-:Y:S02]  /*46e0*/  UIMAD.WIDE.U32 UR10, UR7, UR22, URZ ;  /* 0x00000016070a72a5 */ /* 0x000fe4000f8e00ff */
[----:B------:R-:W-:Y:S02]  /*46f0*/  USEL UR6, UR13, UR6, !UP2 ;  /* 0x000000060d067287 */ /* 0x000fe4000d000000 */
[----:B------:R-:W-:Y:S01]  /*4700*/  UISETP.NE.AND UP2, UPT, UR16, URZ, UPT ;  /* 0x000000ff1000728c */ /* 0x000fe2000bf45270 */
[----:B------:R-:W-:Y:S02]  /*4710*/  UMOV UR5, UR27 ;  /* 0x0000001b00057c82 */ /* 0x000fe40008000000 */
[----:B------:R-:W-:Y:S03]  /*4720*/  USHF.R.U32.HI UR12, URZ, UR45, UR5 ;  /* 0x0000002dff0c7299 */ /* 0x000fe60008011605 */
[----:B------:R-:W-:Y:S02]  /*4730*/  UMOV UR5, UR9 ;  /* 0x0000000900057c82 */ /* 0x000fe40008000000 */
[----:B------:R-:W-:Y:S03]  /*4740*/  @UP1 USHF.R.U32.HI UR4, URZ, UR23, UR5 ;  /* 0x00000017ff041299 */ /* 0x000fe60008011605 */
[----:B------:R-:W-:Y:S01]  /*4750*/  UMOV UR5, UR11 ;  /* 0x0000000b00057c82 */ /* 0x000fe20008000000 */
[----:B------:R-:W-:Y:S02]  /*4760*/  UIMAD UR4, UR42, UR4, URZ ;  /* 0x000000042a0472a4 */ /* 0x000fe4000f8e02ff */
[----:B------:R-:W-:Y:S02]  /*4770*/  @UP1 USHF.R.U32.HI UR7, URZ, UR23, UR5 ;  /* 0x00000017ff071299 */ /* 0x000fe40008011605 */
[----:B------:R-:W-:Y:S02]  /*4780*/  USEL UR5, UR14, UR12, !UP0 ;  /* 0x0000000c0e057287 */ /* 0x000fe4000c000000 */
[----:B------:R-:W-:Y:S02]  /*4790*/  UIMAD.WIDE.U32 UR10, UR6, UR22, URZ ;  /* 0x00000016060a72a5 */ /* 0x000fe4000f8e00ff */
[----:B------:R-:W-:Y:S02]  /*47a0*/  UIMAD UR8, UR42, UR7, URZ ;  /* 0x000000072a0872a4 */ /* 0x000fe4000f8e02ff */
[----:B------:R-:W-:Y:S03]  /*47b0*/  UISETP.GE.AND UP0, UPT, UR6, UR4, UPT ;  /* 0x000000040600728c */ /* 0x000fe6000bf06270 */
[----:B------:R-:W-:Y:S01]  /*47c0*/  UMOV UR4, UR11 ;  /* 0x0000000b00047c82 */ /* 0x000fe20008000000 */
[----:B------:R-:W-:Y:S02]  /*47d0*/  UISETP.GE.OR UP0, UPT, UR5, UR8, UP0 ;  /* 0x000000080500728c */ /* 0x000fe40008706670 */
[----:B------:R-:W-:Y:S02]  /*47e0*/  USHF.R.U32.HI UR4, URZ, UR23, UR4 ;  /* 0x00000017ff047299 */ /* 0x000fe40008011604 */
[----:B------:R-:W-:Y:S02]  /*47f0*/  UIMAD.WIDE.U32 UR8, UR5, UR22, URZ ;  /* 0x00000016050872a5 */ /* 0x000fe4000f8e00ff */
[----:B------:R-:W-:Y:S04]  /*4800*/  USEL UR10, UR6, UR4, !UP1 ;  /* 0x00000004060a7287 */ /* 0x000fe8000c800000 */
[----:B------:R-:W-:Y:S01]  /*4810*/  UIADD3 UR11, UPT, UPT, -UR10, URZ, URZ ;  /* 0x000000ff0a0b7290 */ /* 0x000fe2000fffe1ff */
[----:B------:R-:W-:Y:S02]  /*4820*/  @!UP0 UMOV UR4, UR9 ;  /* 0x0000000900048c82 */ /* 0x000fe40008000000 */
[----:B------:R-:W-:Y:S02]  /*4830*/  @!UP0 USHF.R.U32.HI UR4, URZ, UR23, UR4 ;  /* 0x00000017ff048299 */ /* 0x000fe40008011604 */
[----:B------:R-:W-:Y:S02]  /*4840*/  UIMAD UR8, UR42, UR11, UR6 ;  /* 0x0000000b2a0872a4 */ /* 0x000fe4000f8e0206 */
[----:B------:R-:W-:Y:S02]  /*4850*/  @!UP0 USEL UR4, UR5, UR4, !UP1 ;  /* 0x0000000405048287 */ /* 0x000fe4000c800000 */
[----:B------:R-:W-:Y:S02]  /*4860*/  UISETP.NE.AND UP1, UPT, UR20, URZ, UPT ;  /* 0x000000ff1400728c */ /* 0x000fe4000bf25270 */
[----:B------:R-:W-:Y:S02]  /*4870*/  @!UP0 UIMAD UR8, UR7, UR8, UR4 ;  /* 0x00000008070882a4 */ /* 0x000fe4000f8e0204 */
[----:B------:R-:W-:Y:S02]  /*4880*/  @!UP0 UIADD3 UR9, UPT, UPT, UR10, -UR4, URZ ;  /* 0x800000040a098290 */ /* 0x000fe4000fffe0ff */
[----:B------:R-:W-:Y:S02]  /*4890*/  UIADD3 UR4, UPT, UPT, -UR5, URZ, URZ ;  /* 0x000000ff05047290 */ /* 0x000fe4000fffe1ff */
[----:B------:R-:W-:Y:S02]  /*48a0*/  UIADD3 UR7, UPT, UPT, -UR6, URZ, URZ ;  /* 0x000000ff06077290 */ /* 0x000fe4000fffe1ff */
[----:B------:R-:W-:Y:S02]  /*48b0*/  @!UP0 UIMAD UR6, UR9, UR42, UR5 ;  /* 0x0000002a090682a4 */ /* 0x000fe4000f8e0205 */
[----:B------:R-:W-:Y:S02]  /*48c0*/  UIMAD UR14, UR15, UR4, UR14 ;  /* 0x000000040f0e72a4 */ /* 0x000fe4000f8e020e */
[----:B------:R-:W-:Y:S01]  /*48d0*/  UIMAD UR13, UR46, UR7, UR13 ;  /* 0x000000072e0d72a4 */ /* 0x000fe2000f8e020d */
[----:B------:R-:W-:Y:S02]  /*48e0*/  @!UP0 UMOV UR5, UR8 ;  /* 0x0000000800058c82 */ /* 0x000fe40008000000 */
[----:B------:R-:W-:Y:S02]  /*48f0*/  UIMAD UR14, UR5, UR15, UR14 ;  /* 0x0000000f050e72a4 */ /* 0x000fe4000f8e020e */
[----:B------:R-:W-:Y:S11]  /*4900*/  UIMAD UR13, UR6, UR46, UR13 ;  /* 0x0000002e060d72a4 */ /* 0x000ff6000f8e020d */
[----:B------:R-:W-:Y:S01]  /*4910*/  @!UPT UIADD3 URZ, UPT, UPT, URZ, URZ, URZ ;  /* 0x000000fffffff290 */ /* 0x000fe2000fffe0ff */
.L_x_81:
[----:B------:R-:W2:Y:S01]  /*4920*/  @!UP3 LDCU.128 UR8, c[0x0][0xb10] ;  /* 0x00016200ff08b7ac */ /* 0x000ea20008000c00 */
[----:B------:R-:W-:Y:S02]  /*4930*/  ISETP.NE.U32.AND P0, PT, RZ, UR38, PT ;  /* 0x00000026ff007c0c */ /* 0x000fe4000bf05070 */
[----:B------:R-:W-:Y:S02]  /*4940*/  SHF.L.U32 R4, R11, 0x1f, RZ ;  /* 0x0000001f0b047819 */ /* 0x000fe400000006ff */
[----:B------:R-:W-:Y:S01]  /*4950*/  ISETP.NE.AND.EX P0, PT, RZ, UR39, PT, P0 ;  /* 0x00000027ff007c0c */ /* 0x000fe2000bf05300 */
[----:B------:R-:W4:Y:S01]  /*4960*/  @!UP3 LDCU UR5, c[0x0][0xb0c] ;  /* 0x00016180ff05b7ac */ /* 0x000f220008000800 */
[----:B------:R-:W-:Y:S02]  /*4970*/  USHF.L.U32 UR35, UR30, 0x6, URZ ;  /* 0x000000061e237899 */ /* 0x000fe400080006ff */
[----:B------:R-:W-:Y:S02]  /*4980*/  USHF.L.U32 UR34, UR31, 0x7, URZ ;  /* 0x000000071f227899 */ /* 0x000fe400080006ff */
[----:B--2---:R-:W-:Y:S07]  /*4990*/  UIMAD.WIDE.U32 UR6, UR14, UR8, URZ ;  /* 0x000000080e0672a5 */ /* 0x004fee000f8e00ff */
[----:B------:R-:W-:Y:S01]  /*49a0*/  @!UP3 UMOV UR4, UR7 ;  /* 0x000000070004bc82 */ /* 0x000fe20008000000 */
[----:B----4-:R-:W-:Y:S02]  /*49b0*/  @!UP3 UISETP.NE.AND UP0, UPT, UR5, 0x1, UPT ;  /* 0x000000010500b88c */ /* 0x010fe4000bf05270 */
[----:B------:R-:W-:Y:S02]  /*49c0*/  @!UP3 USHF.R.U32.HI UR4, URZ, UR9, UR4 ;  /* 0x00000009ff04b299 */ /* 0x000fe40008011604 */
[----:B------:R-:W-:Y:S02]  /*49d0*/  UIMAD.WIDE.U32 UR6, UR13, UR11, URZ ;  /* 0x0000000b0d0672a5 */ /* 0x000fe4000f8e00ff */
[----:B------:R-:W-:Y:S02]  /*49e0*/  @!UP3 USEL UR8, UR14, UR4, !UP0 ;  /* 0x000000040e08b287 */ /* 0x000fe4000c000000 */
[----:B------:R-:W-:Y:S03]  /*49f0*/  @!UP3 UISETP.NE.AND UP0, UPT, UR10, 0x1, UPT ;  /* 0x000000010a00b88c */ /* 0x000fe6000bf05270 */
[----:B------:R-:W-:Y:S02]  /*4a00*/  @!UP3 UMOV UR6, UR7 ;  /* 0x000000070006bc82 */ /* 0x000fe40008000000 */
[----:B------:R-:W2:Y:S02]  /*4a10*/  @!UP3 LDCU UR4, c[0x0][0xb20] ;  /* 0x00016400ff04b7ac */ /* 0x000ea40008000800 */
[----:B--2---:R-:W-:Y:S04]  /*4a20*/  @!UP3 USHF.R.U32.HI UR6, URZ, UR4, UR6 ;  /* 0x00000004ff06b299 */ /* 0x004fe80008011606 */
[----:B------:R-:W-:Y:S04]  /*4a30*/  @!UP3 USEL UR6, UR13, UR6, !UP0 ;  /* 0x000000060d06b287 */ /* 0x000fe8000c000000 */
[----:B------:R-:W-:Y:S02]  /*4a40*/  @!UP3 UIADD3 UR4, UPT, UPT, -UR8, UR6, URZ ;  /* 0x000000060804b290 */ /* 0x000fe4000fffe1ff */
[----:B------:R-:W-:Y:S02]  /*4a50*/  @!UP3 UIADD3 UR6, UPT, UPT, UR8, -UR6, URZ ;  /* 0x800000060806b290 */ /* 0x000fe4000fffe0ff */
[----:B------:R-:W-:Y:S02]  /*4a60*/  @!UP3 UIMAD UR14, UR4, UR5, UR14 ;  /* 0x00000005040eb2a4 */ /* 0x000fe4000f8e020e */
[----:B------:R-:W-:Y:S01]  /*4a70*/  @!UP3 UIMAD UR13, UR6, UR10, UR13 ;  /* 0x0000000a060db2a4 */ /* 0x000fe2000f8e020d */
[----:B------:R-:W-:Y:S11]  /*4a80*/  BRA.U UP4, `(.L_x_82) ;  /* 0x0000000104107547 */ /* 0x000ff6000b800000 */
[----:B------:R-:W-:Y:S04]  /*4a90*/  MOV R2, UR41 ;  /* 0x0000002900027c02 */ /* 0x000fe80008000f00 */
[----:B------:R-:W-:Y:S04]  /*4aa0*/  SHF.L.U32 R2, R2, 0x1f, RZ ;  /* 0x0000001f02027819 */ /* 0x000fe800000006ff */
[----:B------:R-:W2:Y:S02]  /*4ab0*/  SYNCS.PHASECHK.TRANS64.TRYWAIT P1, [UR21+0xc8], R2 ;  /* 0x0000c802ff0075a7 */ /* 0x000ea40008021115 */
[----:B--2---:R-:W-:Y:S05]  /*4ac0*/  @!P1 BRA `(.L_x_83) ;  /* 0x0000004400b89947 */ /* 0x004fea0003800000 */
.L_x_82:
[----:B------:R-:W-:Y:S05]  /*4ad0*/  BRA.U !UP6, `(.L_x_84) ;  /* 0x000000010e387547 */ /* 0x000fea000b800000 */
[----:B------:R-:W-:Y:S01]  /*4ae0*/  UPLOP3.LUT UP1, UPT, UPT, UPT, UP5, 0x80, 0x8 ;  /* 0x000000000008789c */ /* 0x000fe20003f2f050 */
[----:B-1----:R-:W-:Y:S01]  /*4af0*/  HFMA2 R0, -RZ, RZ, 0, 5.9604644775390625e-08 ;  /* 0x00000001ff007431 */ /* 0x002fe200000001ff */
[----:B------:R-:W1:Y:S01]  /*4b00*/  LDCU.64 UR8, c[0x0][0x358] ;  /* 0x00006b00ff0877ac */ /* 0x000e620008000a00 */
[----:B------:R-:W-:Y:S03]  /*4b10*/  IMAD.MOV.U32 R45, RZ, RZ, 0x1 ;  /* 0x00000001ff2d7424 */ /* 0x000fe600078e00ff */
[----:B------:R-:W-:Y:S05]  /*4b20*/  PLOP3.LUT P1, PT, PT, PT, UP1, 0x80, 0x8 ;  /* 0x000000000008781c */ /* 0x000fea0003f2f018 */
[----:B------:R-:W2:Y:S01]  /*4b30*/  @UP1 LDCU.64 UR4, c[0x0][0x888] ;  /* 0x00011100ff0417ac */ /* 0x000ea20008000a00 */
[----:B------:R-:W-:Y:S07]  /*4b40*/  @UP1 UIMAD UR6, UR36, UR38, URZ ;  /* 0x00000026240612a4 */ /* 0x000fee000f8e02ff */
[----:B------:R-:W-:Y:S01]  /*4b50*/  @!P1 PRMT R45, R0, 0x7610, R45 ;  /* 0x00007610002d9816 */ /* 0x000fe2000000002d */
[----:B--2---:R-:W-:Y:S06]  /*4b60*/  @UP1 UIMAD.WIDE UR4, UR6, 0x4, UR4 ;  /* 0x00000004060418a5 */ /* 0x004fec000f8e0204 */
[----:B------:R-:W-:Y:S01]  /*4b70*/  IMAD.U32 R6, RZ, RZ, UR4 ;  /* 0x00000004ff067e24 */ /* 0x000fe2000f8e00ff */
[----:B------:R-:W-:Y:S04]  /*4b80*/  MOV R7, UR5 ;  /* 0x0000000500077c02 */ /* 0x000fe80008000f00 */
[----:B------:R-:W2:Y:S01]  /*4b90*/  @!UP1 LDCU UR4, c[0x0][0x880] ;  /* 0x00011000ff0497ac */ /* 0x000ea20008000800 */
[----:B-1---5:R4:W5:Y:S02]  /*4ba0*/  @P1 LDG.E R27, desc[UR8][R6.64] ;  /* 0x00000008061b1981 */ /* 0x022964000c1e1900 */
[----:B--2-4-:R-:W-:Y:S07]  /*4bb0*/  @!P1 IMAD.U32 R27, RZ, RZ, UR4 ;  /* 0x00000004ff1b9e24 */ /* 0x014fee000f8e00ff */
.L_x_84:
[----:B-----5:R-:W-:Y:S01]  /*4bc0*/  @!P0 FSETP.EQ.AND P2, PT, R27, RZ, PT ;  /* 0x000000ff1b00820b */ /* 0x020fe20003f42000 */
[----:B------:R-:W-:Y:S01]  /*4bd0*/  @!UPT UIADD3 URZ, UPT, UPT, URZ, URZ, URZ ;  /* 0x000000fffffff290 */ /* 0x000fe2000fffe0ff */
[----:B------:R-:W-:Y:S11]  /*4be0*/  @!P0 BRA `(.L_x_85) ;  /* 0x0000000000148947 */ /* 0x000ff60003800000 */
[----:B------:R-:W-:Y:S02]  /*4bf0*/  LOP3.LUT P0, RZ, R45, 0xff, RZ, 0xc0, !PT ;  /* 0x000000ff2dff7812 */ /* 0x000fe4000780c0ff */
[----:B------:R-:W-:Y:S04]  /*4c00*/  PLOP3.LUT P2, PT, PT, PT, UP1, 0x80, 0x8 ;  /* 0x000000000008781c */ /* 0x000fe80003f4f018 */
[----:B------:R-:W-:Y:S07]  /*4c10*/  PLOP3.LUT P2, PT, P2, PT, PT, 0x8, 0x80 ;  /* 0x000000000080781c */ /* 0x000fee000174e170 */
[----:B------:R-:W-:Y:S11]  /*4c20*/  @P0 FSETP.EQ.AND P2, PT, R27, RZ, PT ;  /* 0x000000ff1b00020b */ /* 0x000ff60003f42000 */
[----:B------:R-:W-:Y:S02]  /*4c30*/  @!UPT UIADD3 URZ, UPT, UPT, URZ, URZ, URZ ;  /* 0x000000fffffff290 */ /* 0x000fe4000fffe0ff */
.L_x_85:
[----:B------:R-:W2:Y:S01]  /*4c40*/  SYNCS.PHASECHK.TRANS64.TRYWAIT P0, [UR21+0xa0], R4 ;  /* 0x0000a004ff0075a7 */ /* 0x000ea20008001115 */
[----:B------:R-:W-:Y:S04]  /*4c50*/  ELECT P1, URZ, PT ;  /* 0x0000000000ff782f */ /* 0x000fe80003820000 */
[----:B------:R-:W-:Y:S01]  /*4c60*/  PLOP3.LUT P1, PT, P2, P1, PT, 0xf2, 0x2f ;  /* 0x00000000002f781c */ /* 0x000fe20001723e72 */
[----:B------:R-:W-:Y:S01]  /*4c70*/  @!UPT UIADD3 URZ, UPT, UPT, URZ, URZ, URZ ;  /* 0x000000fffffff290 */ /* 0x000fe2000fffe0ff */
[----:B--2---:R-:W-:Y:S11]  /*4c80*/  @!P0 BRA `(.L_x_86) ;  /* 0x0000004400608947 */ /* 0x004ff60003800000 */
.L_x_181:
[----:B-1----:R-:W-:Y:S01]  /*4c90*/  @!P1 IADD3 R2, P0, PT, R12, 0x580, RZ ;  /* 0x000005800c029810 */ /* 0x002fe20007f1e0ff */
[----:B------:R-:W-:Y:S01]  /*4ca0*/  VOTEU.ALL UP0, P1 ;  /* 0x0000000000ff7886 */ /* 0x000fe20000800000 */
[----:B------:R-:W-:Y:S01]  /*4cb0*/  UMOV UR6, 0x0 ;  /* 0x0000000000067882 */ /* 0x000fe20000000000 */
[----:B------:R-:W-:Y:S01]  /*4cc0*/  UMOV UR7, 0x10000000 ;  /* 0x1000000000077882 */ /* 0x000fe20000000000 */
[----:B------:R-:W-:Y:S01]  /*4cd0*/  @!P1 R2UR UR5, R2 ;  /* 0x00000000020592ca */ /* 0x000fe200000e0000 */
[----:B------:R-:W-:Y:S01]  /*4ce0*/  @!P1 IMAD.X R0, RZ, RZ, R13, P0 ;  /* 0x000000ffff009224 */ /* 0x000fe200000e060d */
[----:B------:R-:W-:Y:S01]  /*4cf0*/  @!UP0 UIADD3 UR32, UPT, UPT, UR21, 0x200, URZ ;  /* 0x0000020015208890 */ /* 0x000fe2000fffe0ff */
[----:B------:R-:W-:Y:S03]  /*4d00*/  VOTEU.ALL UP0, P1 ;  /* 0x0000000000ff7886 */ /* 0x000fe60000800000 */
[----:B------:R-:W-:Y:S01]  /*4d10*/  @!P1 R2UR UR4, R0 ;  /* 0x00000000000492ca */ /* 0x000fe200000e0000 */
[----:B------:R-:W-:Y:S06]  /*4d20*/  @!P1 IMAD.MOV.U32 R0, RZ, RZ, 0x1000 ;  /* 0x00001000ff009424 */ /* 0x000fec00078e00ff */
[----:B------:R-:W-:Y:S06]  /*4d30*/  IMAD.U32 R6, RZ, RZ, UR5 ;  /* 0x00000005ff067e24 */ /* 0x000fec000f8e00ff */
[----:B------:R-:W-:Y:S01]  /*4d40*/  IMAD.U32 R7, RZ, RZ, UR4 ;  /* 0x00000004ff077e24 */ /* 0x000fe2000f8e00ff */
[----:B------:R-:W-:Y:S04]  /*4d50*/  @!P1 R2UR UR4, R6 ;  /* 0x00000000060492ca */ /* 0x000fe800000e0000 */
[----:B------:R-:W-:Y:S11]  /*4d60*/  @!P1 R2UR UR5, R7 ;  /* 0x00000000070592ca */ /* 0x000ff600000e0000 */
[----:B------:R-:W-:Y:S02]  /*4d70*/  @!UPT UIADD3 URZ, UPT, UPT, URZ, URZ, URZ ;  /* 0x000000fffffff290 */ /* 0x000fe4000fffe0ff */
[----:B------:R1:W-:Y:S01]  /*4d80*/  @!UP0 UTMALDG.3D [UR32], [UR4], desc[UR6] ;  /* 0x00000620040085b4 */ /* 0x0003e20008011000 */
[----:B------:R1:W-:Y:S01]  /*4d90*/  @!P1 SYNCS.ARRIVE.TRANS64.RED.A0TR RZ, [UR21+0x80], R0 ;  /* 0x00008000ffff99a7 */ /* 0x0003e20008300415 */
[----:B------:R-:W-:Y:S01]  /*4da0*/  SYNCS.ARRIVE.TRANS64.RED.A1T0 RZ, [UR50], RZ ;  /* 0x000000ffffff79a7 */ /* 0x000fe20008100432 */
[----:B------:R-:W2:Y:S02]  /*4db0*/  SYNCS.PHASECHK.TRANS64.TRYWAIT P0, [UR21+0xa8], R4 ;  /* 0x0000a804ff0075a7 */ /* 0x000ea40008001115 */
[----:B-12---:R-:W-:Y:S05]  /*4dc0*/  @!P0 BRA `(.L_x_87) ;  /* 0x0000004400288947 */ /* 0x006fea0003800000 */
.L_x_183:
[----:B------:R-:W-:Y:S01]  /*4dd0*/  @!P1 IADD3 R2, P0, PT, R12, 0x580, RZ ;  /* 0x000005800c029810 */ /* 0x000fe20007f1e0ff */
[----:B------:R-:W-:Y:S01]  /*4de0*/  VOTEU.ALL UP0, P1 ;  /* 0x0000000000ff7886 */ /* 0x000fe20000800000 */
[----:B------:R-:W-:Y:S01]  /*4df0*/  UMOV UR6, 0x0 ;  /* 0x0000000000067882 */ /* 0x000fe20000000000 */
[----:B------:R-:W-:Y:S01]  /*4e00*/  UMOV UR7, 0x10000000 ;  /* 0x1000000000077882 */ /* 0x000fe20000000000 */
[----:B------:R-:W-:Y:S01]  /*4e10*/  @!P1 R2UR UR5, R2 ;  /* 0x00000000020592ca */ /* 0x000fe200000e0000 */
[----:B-1----:R-:W-:Y:S01]  /*4e20*/  @!P1 IMAD.X R0, RZ, RZ, R13, P0 ;  /* 0x000000ffff009224 */ /* 0x002fe200000e060d */
[----:B------:R-:W-:Y:S02]  /*4e30*/  @!UP0 UIADD3 UR26, UPT, UPT, UR34, 0x20, URZ ;  /* 0x00000020221a8890 */ /* 0x000fe4000fffe0ff */
[----:B------:R-:W-:Y:S02]  /*4e40*/  @!UP0 UIADD3 UR24, UPT, UPT, UR21, 0x1200, URZ ;  /* 0x0000120015188890 */ /* 0x000fe4000fffe0ff */
[----:B------:R-:W-:Y:S01]  /*4e50*/  @!P1 R2UR UR4, R0 ;  /* 0x00000000000492ca */ /* 0x000fe200000e0000 */
[----:B------:R-:W-:Y:S01]  /*4e60*/  VOTEU.ALL UP0, P1 ;  /* 0x0000000000ff7886 */ /* 0x000fe20000800000 */
[----:B------:R-:W-:Y:S01]  /*4e70*/  @!P1 IMAD.MOV.U32 R0, RZ, RZ, 0x1000 ;  /* 0x00001000ff009424 */ /* 0x000fe200078e00ff */
[----:B------:R-:W-:Y:S01]  /*4e80*/  UMOV UR27, UR35 ;  /* 0x00000023001b7c82 */ /* 0x000fe20008000000 */
[----:B------:R-:W-:Y:S03]  /*4e90*/  UMOV UR28, UR36 ;  /* 0x00000024001c7c82 */ /* 0x000fe60008000000 */
        /* <DEDUP_REMOVED lines=10> */
.L_x_185:
[----:B------:R-:W-:Y:S01]  /*4f40*/  @!P1 IADD3 R2, P0, PT, R12, 0x580, RZ ;  /* 0x000005800c029810 */ /* 0x000fe20007f1e0ff */
[----:B------:R-:W-:Y:S01]  /*4f50*/  VOTEU.ALL UP0, P1 ;  /* 0x0000000000ff7886 */ /* 0x000fe20000800000 */
[----:B------:R-:W-:Y:S01]  /*4f60*/  UMOV UR6, 0x0 ;  /* 0x0000000000067882 */ /* 0x000fe20000000000 */
[----:B------:R-:W-:Y:S01]  /*4f70*/  UMOV UR7, 0x10000000 ;  /* 0x1000000000077882 */ /* 0x000fe20000000000 */
[----:B------:R-:W-:Y:S01]  /*4f80*/  @!P1 R2UR UR5, R2 ;  /* 0x00000000020592ca */ /* 0x000fe200000e0000 */
[----:B-1----:R-:W-:Y:S01]  /*4f90*/  @!P1 IMAD.X R0, RZ, RZ, R13, P0 ;  /* 0x000000ffff009224 */ /* 0x002fe200000e060d */
[----:B------:R-:W-:Y:S01]  /*4fa0*/  @!UP0 UIADD3 UR18, UPT, UPT, UR34, 0x40, URZ ;  /* 0x0000004022128890 */ /* 0x000fe2000fffe0ff */
[----:B------:R-:W-:Y:S01]  /*4fb0*/  VIADD R10, R10, 0x1 ;  /* 0x000000010a0a7836 */ /* 0x000fe20000000000 */
        /* <DEDUP_REMOVED lines=16> */
.L_x_187:
[----:B------:R-:W-:Y:S01]  /*50c0*/  @!P1 IADD3 R2, P0, PT, R12, 0x580, RZ ;  /* 0x000005800c029810 */ /* 0x000fe20007f1e0ff */
[----:B------:R-:W-:Y:S01]  /*50d0*/  VOTEU.ALL UP0, P1 ;  /* 0x0000000000ff7886 */ /* 0x000fe20000800000 */
[----:B------:R-:W-:Y:S01]  /*50e0*/  UMOV UR6, 0x0 ;  /* 0x0000000000067882 */ /* 0x000fe20000000000 */
[----:B------:R-:W-:Y:S01]  /*50f0*/  UMOV UR7, 0x10000000 ;  /* 0x1000000000077882 */ /* 0x000fe20000000000 */
[----:B------:R-:W-:Y:S01]  /*5100*/  @!P1 R2UR UR5, R2 ;  /* 0x00000000020592ca */ /* 0x000fe200000e0000 */
[----:B-1----:R-:W-:Y:S01]  /*5110*/  @!P1 IMAD.X R0, RZ, RZ, R13, P0 ;  /* 0x000000ffff009224 */ /* 0x002fe200000e060d */
[----:B------:R-:W-:Y:S01]  /*5120*/  @!UP0 UIADD3 UR10, UPT, UPT, UR34, 0x60, URZ ;  /* 0x00000060220a8890 */ /* 0x000fe2000fffe0ff */
[----:B------:R-:W-:Y:S01]  /*5130*/  R2UR UR18, R47 ;  /* 0x000000002f1272ca */ /* 0x000fe200000e0000 */
[----:B------:R-:W-:Y:S01]  /*5140*/  @!UP0 UIADD3 UR8, UPT, UPT, UR21, 0x3200, URZ ;  /* 0x0000320015088890 */ /* 0x000fe2000fffe0ff */
[----:B------:R-:W-:Y:S01]  /*5150*/  R2UR UR16, R48 ;  /* 0x00000000301072ca */ /* 0x000fe200000e0000 */
[----:B------:R-:W-:Y:S01]  /*5160*/  @!UP0 UIADD3 UR9, UPT, UPT, UR21, 0x98, URZ ;  /* 0x0000009815098890 */ /* 0x000fe2000fffe0ff */
[----:B------:R-:W-:Y:S01]  /*5170*/  @!P1 R2UR UR4, R0 ;  /* 0x00000000000492ca */ /* 0x000fe200000e0000 */
[----:B------:R-:W-:Y:S01]  /*5180*/  VOTEU.ALL UP0, P1 ;  /* 0x0000000000ff7886 */ /* 0x000fe20000800000 */
[----:B------:R-:W-:Y:S01]  /*5190*/  UMOV UR11, UR35 ;  /* 0x00000023000b7c82 */ /* 0x000fe20008000000 */
[----:B------:R-:W-:Y:S01]  /*51a0*/  UMOV UR12, UR36 ;  /* 0x00000024000c7c82 */ /* 0x000fe20008000000 */
[C---:B------:R-:W-:Y:S01]  /*51b0*/  ISETP.NE.AND P0, PT, R10.reuse, 0x2, PT ;  /* 0x000000020a00780c */ /* 0x040fe20003f05270 */
[----:B------:R-:W-:Y:S01]  /*51c0*/  UMOV UR36, UR29 ;  /* 0x0000001d00247c82 */ /* 0x000fe20008000000 */
[----:B------:R-:W-:Y:S01]  /*51d0*/  IMAD.U32 R4, RZ, RZ, UR5 ;  /* 0x00000005ff047e24 */ /* 0x000fe2000f8e00ff */
[----:B------:R-:W-:Y:S01]  /*51e0*/  LOP3.LUT R11, R11, 0x1, RZ, 0x3c, !PT ;  /* 0x000000010b0b7812 */ /* 0x000fe200078e3cff */
[----:B------:R-:W-:Y:S01]  /*51f0*/  UPLOP3.LUT UP4, UPT, UPT, UPT, UPT, 0x80, 0x8 ;  /* 0x000000000008789c */ /* 0x000fe20003f8f070 */
[----:B------:R-:W-:Y:S01]  /*5200*/  SEL R0, RZ, 0x1, P0 ;  /* 0x00000001ff007807 */ /* 0x000fe20000000000 */
[----:B------:R-:W-:Y:S01]  /*5210*/  UIADD3 UR31, UPT, UPT, UR13, UR18, URZ ;  /* 0x000000120d1f7290 */ /* 0x000fe2000fffe0ff */
[----:B------:R-:W-:Y:S01]  /*5220*/  SEL R10, R10, RZ, P0 ;  /* 0x000000ff0a0a7207 */ /* 0x000fe20000000000 */
[----:B------:R-:W-:Y:S01]  /*5230*/  UIADD3 UR30, UPT, UPT, UR14, UR16, URZ ;  /* 0x000000100e1e7290 */ /* 0x000fe2000fffe0ff */
[----:B------:R-:W-:Y:S01]  /*5240*/  IMAD.U32 R5, RZ, RZ, UR4 ;  /* 0x00000004ff057e24 */ /* 0x000fe2000f8e00ff */
[----:B------:R-:W-:Y:S02]  /*5250*/  @!P1 R2UR UR4, R4 ;  /* 0x00000000040492ca */ /* 0x000fe400000e0000 */
[----:B------:R-:W-:Y:S02]  /*5260*/  LOP3.LUT R9, R9, R0, RZ, 0x3c, !PT ;  /* 0x0000000009097212 */ /* 0x000fe400078e3cff */
[----:B------:R-:W-:Y:S11]  /*5270*/  @!P1 R2UR UR5, R5 ;  /* 0x00000000050592ca */ /* 0x000ff600000e0000 */
[----:B------:R-:W-:Y:S02]  /*5280*/  @!UPT UIADD3 URZ, UPT, UPT, URZ, URZ, URZ ;  /* 0x000000fffffff290 */ /* 0x000fe4000fffe0ff */
[----:B------:R1:W-:Y:S01]  /*5290*/  @!UP0 UTMALDG.3D [UR8], [UR4], desc[UR6] ;  /* 0x00000608040085b4 */ /* 0x0003e20008011000 */
[----:B------:R1:W-:Y:S01]  /*52a0*/  @!P1 SYNCS.ARRIVE.TRANS64.RED.A0TR RZ, [UR21+0x98], R3 ;  /* 0x00009803ffff99a7 */ /* 0x0003e20008300415 */
[----:B------:R-:W-:Y:S01]  /*52b0*/  SYNCS.ARRIVE.TRANS64.RED.A1T0 RZ, [UR43], RZ ;  /* 0x000000ffffff79a7 */ /* 0x000fe2000810042b */
[----:B------:R-:W-:Y:S05]  /*52c0*/  BRA.U UP2, `(.L_x_90) ;  /* 0xfffffff102587547 */ /* 0x000fea000b83ffff */
[----:B------:R-:W-:-:S04]  /*52d0*/  SHF.L.U32 R2, R11, 0x1f, RZ ;  /* 0x0000001f0b027819 */ /* 0x000fc800000006ff */
[----:B------:R-:W2:Y:S02]  /*52e0*/  SYNCS.PHASECHK.TRANS64.TRYWAIT P0, [UR21+0xa0], R2 ;  /* 0x0000a002ff0075a7 */ /* 0x000ea40008001115 */
[----:B--2---:R-:W-:Y:S05]  /*52f0*/  @!P0 BRA `(.L_x_91) ;  /* 0x0000004000248947 */ /* 0x004fea0003800000 */
.L_x_189:
[----:B------:R-:W4:Y:S02]  /*5300*/  SYNCS.PHASECHK.TRANS64.TRYWAIT P0, [UR21+0xa8], R2 ;  /* 0x0000a802ff0075a7 */ /* 0x000f240008001115 */
[----:B----4-:R-:W-:Y:S05]  /*5310*/  @!P0 BRA `(.L_x_92) ;  /* 0x0000004000348947 */ /* 0x010fea0003800000 */
.L_x_191:
[----:B------:R-:W4:Y:S02]  /*5320*/  SYNCS.PHASECHK.TRANS64.TRYWAIT P0, [UR21+0xb0], R2 ;  /* 0x0000b002ff0075a7 */ /* 0x000f240008001115 */
[----:B----4-:R-:W-:Y:S05]  /*5330*/  @!P0 BRA `(.L_x_93) ;  /* 0x0000004000448947 */ /* 0x010fea0003800000 */
.L_x_193:
[----:B--2---:R-:W-:-:S07]  /*5340*/  MOV R0, UR21 ;  /* 0x0000001500007c02 */ /* 0x004fce0008000f00 */
.L_x_94:
[----:B--2---:R-:W-:-:S04]  /*5350*/  SHF.L.U32 R2, R11, 0x1f, RZ ;  /* 0x0000001f0b027819 */ /* 0x004fc800000006ff */
[----:B------:R2:W4:Y:S03]  /*5360*/  SYNCS.PHASECHK.TRANS64.TRYWAIT P0, [R0+URZ+0xb8], R2 ;  /* 0x0000b802000075a7 */ /* 0x00052600080011ff */
[----:B----4-:R-:W-:Y:S05]  /*5370*/  @!P0 NANOSLEEP.SYNCS 0x989680 ;  /* 0x009896800000895d */ /* 0x010fea0003900000 */
[----:B------:R-:W4:Y:S02]  /*5380*/  @!P0 SYNCS.PHASECHK.TRANS64 P0, [R0+URZ+0xb8], R2 ;  /* 0x0000b802000085a7 */ /* 0x000f2400080010ff */
[----:B-1-34-:R-:W-:Y:S05]  /*5390*/  @P0 EXIT ;  /* 0x000000000000094d */ /* 0x01afea0003800000 */
[----:B------:R-:W-:Y:S05]  /*53a0*/  BRA `(.L_x_94) ;  /* 0xfffffffc00e87947 */ /* 0x000fea000383ffff */
.L_x_79:
[----:B------:R-:W-:-:S06]  /*53b0*/  UISETP.GE.AND UP0, UPT, UR18, 0x4, UPT ;  /* 0x000000041200788c */ /* 0x000fcc000bf06270 */
[----:B------:R-:W-:-:S13]  /*53c0*/  PLOP3.LUT P0, PT, PT, PT, UP0, 0x80, 0x8 ;  /* 0x000000000008781c */ /* 0x000fda0003f0f008 */
[----:B-1----:R-:W-:Y:S05]  /*53d0*/  @!P0 EXIT ;  /* 0x000000000000894d */ /* 0x002fea0003800000 */
[----:B------:R-:W1:Y:S08]  /*53e0*/  S2UR UR4, SR_CgaCtaId ;  /* 0x00000000000479c3 */ /* 0x000e700000008800 */
[----:B------:R-:W-:Y:S01]  /*53f0*/  BAR.SYNC.DEFER_BLOCKING 0x6, 0xa0 ;  /* 0x0182800000007b1d */ /* 0x000fe20000010000 */
[C---:B------:R-:W-:Y:S01]  /*5400*/  IMAD.SHL.U32 R3, R57.reuse, 0x20, RZ ;  /* 0x0000002039037824 */ /* 0x040fe200078e00ff */
[----:B------:R-:W-:Y:S01]  /*5410*/  SHF.R.U32.HI R4, RZ, 0x1, R57 ;  /* 0x00000001ff047819 */ /* 0x000fe20000011639 */
[C---:B------:R-:W-:Y:S01]  /*5420*/  IMAD.SHL.U32 R2, R57.reuse, 0x10, RZ ;  /* 0x0000001039027824 */ /* 0x040fe200078e00ff */
[C---:B------:R-:W-:Y:S01]  /*5430*/  LOP3.LUT P0, RZ, R57.reuse, 0x4, RZ, 0xc0, !PT ;  /* 0x0000000439ff7812 */ /* 0x040fe2000780c0ff */
[----:B------:R-:W-:Y:S01]  /*5440*/  IMAD.U32 R23, R57, 0x10000, RZ ;  /* 0x0001000039177824 */ /* 0x000fe200078e00ff */
[----:B------:R-:W-:-:S02]  /*5450*/  UMOV UR44, 0x400 ;  /* 0x00000400002c7882 */ /* 0x000fc40000000000 */
[----:B------:R-:W2:Y:S01]  /*5460*/  LDC.64 R42, c[0x0][0x8b0] ;  /* 0x00022c00ff2a7b82 */ /* 0x000ea20000000a00 */
[----:B------:R-:W-:Y:S01]  /*5470*/  LOP3.LUT R5, R3, 0xc0, RZ, 0xc0, !PT ;  /* 0x000000c003057812 */ /* 0x000fe200078ec0ff */
[----:B------:R-:W-:Y:S01]  /*5480*/  IMAD.SHL.U32 R44, R57, 0x4, RZ ;  /* 0x00000004392c7824 */ /* 0x000fe200078e00ff */
[----:B------:R-:W-:Y:S01]  /*5490*/  LOP3.LUT R2, R2, 0x600, RZ, 0xc0, !PT ;  /* 0x0000060002027812 */ /* 0x000fe200078ec0ff */
[----:B------:R-:W-:Y:S01]  /*54a0*/  IMAD.MOV.U32 R56, RZ, RZ, 0x20 ;  /* 0x00000020ff387424 */ /* 0x000fe200078e00ff */
[----:B------:R-:W-:Y:S01]  /*54b0*/  LOP3.LUT R4, R5, 0x8, R4, 0xf8, !PT ;  /* 0x0000000805047812 */ /* 0x000fe200078ef804 */
[----:B------:R-:W-:Y:S01]  /*54c0*/  IMAD.MOV.U32 R55, RZ, RZ, 0x1 ;  /* 0x00000001ff377424 */ /* 0x000fe200078e00ff */
[--C-:B------:R-:W-:Y:S01]  /*54d0*/  LOP3.LUT R2, R2, 0x20, R3.reuse, 0xf8, !PT ;  /* 0x0000002002027812 */ /* 0x100fe200078ef803 */
[----:B------:R-:W3:Y:S01]  /*54e0*/  LDC.64 R40, c[0x0][0x8a8] ;  /* 0x00022a00ff287b82 */ /* 0x000ee20000000a00 */
[----:B------:R-:W-:Y:S01]  /*54f0*/  LOP3.LUT R23, R23, 0x600000, RZ, 0xc0, !PT ;  /* 0x0060000017177812 */ /* 0x000fe200078ec0ff */
[----:B------:R-:W-:Y:S01]  /*5500*/  IMAD.MOV.U32 R22, RZ, RZ, RZ ;  /* 0x000000ffff167224 */ /* 0x000fe200078e00ff */
[----:B------:R-:W-:Y:S01]  /*5510*/  LOP3.LUT R44, R4, 0x18, R44, 0x78, !PT ;  /* 0x00000018042c7812 */ /* 0x000fe200078e782c */
[----:B------:R-:W-:Y:S01]  /*5520*/  IMAD.MOV.U32 R54, RZ, RZ, RZ ;  /* 0x000000ffff367224 */ /* 0x000fe200078e00ff */
[----:B------:R-:W-:-:S02]  /*5530*/  LOP3.LUT R2, R2, 0x100, R3, 0xf8, !PT ;  /* 0x0000010002027812 */ /* 0x000fc400078ef803 */
[----:B------:R-:W-:Y:S02]  /*5540*/  CS2R R52, SRZ ;  /* 0x0000000000347805 */ /* 0x000fe4000001ff00 */
[----:B------:R-:W-:Y:S01]  /*5550*/  LOP3.LUT R57, R57, 0x60, RZ, 0xc0, !PT ;  /* 0x0000006039397812 */ /* 0x000fe200078ec0ff */
[----:B-1----:R-:W-:Y:S01]  /*5560*/  ULEA UR44, UR4, UR44, 0x18 ;  /* 0x0000002c042c7291 */ /* 0x002fe2000f8ec0ff */
[----:B------:R-:W-:Y:S01]  /*5570*/  LOP3.LUT R44, R2, R44, RZ, 0xfc, !PT ;  /* 0x0000002c022c7212 */ /* 0x000fe200078efcff */
[----:B------:R-:W1:Y:S01]  /*5580*/  LDCU UR59, c[0x0][0x370] ;  /* 0x00006e00ff3b77ac */ /* 0x000e620008000800 */
[----:B------:R-:W-:Y:S01]  /*5590*/  SEL R56, R56, 0xffffffe0, !P0 ;  /* 0xffffffe038387807 */ /* 0x000fe20004000000 */
[----:B------:R-:W-:Y:S01]  /*55a0*/  UIADD3 UR4, UPT, UPT, UR44, 0x200, URZ ;  /* 0x000002002c047890 */ /* 0x000fe2000fffe0ff */
[----:B------:R-:W4:Y:S04]  /*55b0*/  LDCU UR43, c[0x0][0xb0c] ;  /* 0x00016180ff2b77ac */ /* 0x000f280008000800 */
[----:B------:R-:W1:Y:S01]  /*55c0*/  LDS R0, [UR44+0x180] ;  /* 0x0001802cff007984 */ /* 0x000e620008000800 */
[----:B------:R-:W-:Y:S01]  /*55d0*/  IMAD.U32 R50, RZ, RZ, UR4 ;  /* 0x00000004ff327e24 */ /* 0x000fe2000f8e00ff */
[----:B------:R-:W1:Y:S01]  /*55e0*/  LDCU UR39, c[0x0][0xb30] ;  /* 0x00016600ff2777ac */ /* 0x000e620008000800 */
[----:B------:R-:W1:Y:S01]  /*55f0*/  LDCU.64 UR56, c[0x0][0x888] ;  /* 0x00011100ff3877ac */ /* 0x000e620008000a00 */
[----:B------:R-:W1:Y:S01]  /*5600*/  LDCU.64 UR40, c[0x0][0xb28] ;  /* 0x00016500ff2877ac */ /* 0x000e620008000a00 */
[----:B------:R-:W1:Y:S01]  /*5610*/  LDCU.64 UR62, c[0x0][0x890] ;  /* 0x00011200ff3e77ac */ /* 0x000e620008000a00 */
[----:B------:R-:W1:Y:S01]  /*5620*/  LDCU.128 UR52, c[0x0][0xb10] ;  /* 0x00016200ff3477ac */ /* 0x000e620008000c00 */
[----:B------:R-:W1:Y:S01]  /*5630*/  LDCU UR58, c[0x0][0x374] ;  /* 0x00006e80ff3a77ac */ /* 0x000e620008000800 */
[----:B------:R-:W-:Y:S01]  /*5640*/  UMOV UR47, URZ ;  /* 0x000000ff002f7c82 */ /* 0x000fe20008000000 */
[----:B------:R-:W-:Y:S01]  /*5650*/  UMOV UR46, URZ ;  /* 0x000000ff002e7c82 */ /* 0x000fe20008000000 */
[----:B-1234-:R-:W-:-:S07]  /*5660*/  IMAD.IADD R23, R0, 0x1, R23 ;  /* 0x0000000100177824 */ /* 0x01efce00078e0217 */
.L_x_138:
[C---:B------:R-:W-:Y:S02]  /*5670*/  LEA R3, R52.reuse, UR44, 0x3 ;  /* 0x0000002c34037c11 */ /* 0x040fe4000f8e18ff */
[----:B------:R-:W-:Y:S02]  /*5680*/  SHF.L.U32 R0, R53, 0x1f, RZ ;  /* 0x0000001f35007819 */ /* 0x000fe400000006ff */
[----:B-1----:R-:W-:Y:S02]  /*5690*/  LEA R4, R52, UR44, 0x4 ;  /* 0x0000002c34047c11 */ /* 0x002fe4000f8e20ff */
[----:B------:R-:W1:Y:S02]  /*56a0*/  SYNCS.PHASECHK.TRANS64.TRYWAIT P0, [R3+URZ+0xd0], R0 ;  /* 0x0000d000030075a7 */ /* 0x000e6400080011ff */
[----:B-12---:R-:W-:Y:S05]  /*56b0*/  @!P0 BRA `(.L_x_95) ;  /* 0x0000003c007c8947 */ /* 0x006fea0003800000 */
.L_x_194:
[----:B------:R-:W2:Y:S01]  /*56c0*/  LDS.128 R4, [R4+0x160] ;  /* 0x0001600004047984 */ /* 0x000ea20000000c00 */
[----:B------:R-:W-:Y:S01]  /*56d0*/  UISETP.GE.AND UP0, UPT, UR42, 0x1, UPT ;  /* 0x000000012a00788c */ /* 0x000fe2000bf06270 */
[----:B------:R-:W-:Y:S01]  /*56e0*/  @!PT LDS RZ, [RZ] ;  /* 0x00000000fffff984 */ /* 0x000fe20000000800 */
[----:B------:R-:W-:Y:S01]  /*56f0*/  @!PT LDS RZ, [RZ] ;  /* 0x00000000fffff984 */ /* 0x000fe20000000800 */
[----:B------:R-:W-:Y:S01]  /*5700*/  @!PT LDS RZ, [RZ] ;  /* 0x00000000fffff984 */ /* 0x000fe20000000800 */
[----:B------:R-:W-:Y:S01]  /*5710*/  @!PT LDS RZ, [RZ] ;  /* 0x00000000fffff984 */ /* 0x000fe20000000800 */
[----:B------:R3:W-:Y:S06]  /*5720*/  MEMBAR.ALL.CTA ;  /* 0x0000000000007992 */ /* 0x0007ec0000008000 */
[----:B---3--:R-:W3:Y:S01]  /*5730*/  FENCE.VIEW.ASYNC.S ;  /* 0x00000000000073c6 */ /* 0x008ee20000000000 */
[----:B--2---:R-:W-:Y:S11]  /*5740*/  LOP3.LUT P0, RZ, R6, 0x1, RZ, 0xc0, !PT ;  /* 0x0000000106ff7812 */ /* 0x004ff6000780c0ff */
[----:B------:R-:W-:Y:S02]  /*5750*/  @!UPT UIADD3 URZ, UPT, UPT, URZ, URZ, URZ ;  /* 0x000000fffffff290 */ /* 0x000fe4000fffe0ff */
[----:B---3--:R-:W-:Y:S01]  /*5760*/  VOTEU.ANY UP1, P0 ;  /* 0x0000000000ff7886 */ /* 0x008fe20000020100 */
[----:B------:R-:W-:Y:S01]  /*5770*/  PLOP3.LUT P0, PT, PT, PT, UP1, 0x80, 0x8 ;  /* 0x000000000008781c */ /* 0x000fe20003f0f018 */
[----:B------:R-:W-:Y:S11]  /*5780*/  UP2UR UR61, UPR, URZ, 0x2 ;  /* 0x00000002ff3d7883 */ /* 0x000ff60008000000 */
[----:B------:R-:W-:Y:S01]  /*5790*/  @!UPT UIADD3 URZ, UPT, UPT, URZ, URZ, URZ ;  /* 0x000000fffffff290 */ /* 0x000fe2000fffe0ff */
        /* <DEDUP_REMOVED lines=13> */
[----:B------:R-:W2:Y:S01]  /*5870*/  LDCU UR12, c[0x0][0xb20] ;  /* 0x00016400ff0c77ac */ /* 0x000ea20008000800 */
[----:B------:R-:W-:Y:S02]  /*5880*/  UIMAD.WIDE.U32 UR4, UR58, UR55, URZ ;  /* 0x000000373a0472a5 */ /* 0x000fe4000f8e00ff */
[----:B------:R-:W-:Y:S02]  /*5890*/  UIMAD.WIDE.U32 UR6, UR59, UR52, URZ ;  /* 0x000000343b0672a5 */ /* 0x000fe4000f8e00ff */
[----:B------:R-:W-:Y:S02]  /*58a0*/  UISETP.NE.AND UP0, UPT, UR54, 0x1, UPT ;  /* 0x000000013600788c */ /* 0x000fe4000bf05270 */
[----:B------:R-:W-:Y:S02]  /*58b0*/  UIMAD.WIDE.U32 UR8, UR37, UR55, URZ ;  /* 0x00000037250872a5 */ /* 0x000fe4000f8e00ff */
[----:B------:R-:W-:Y:S02]  /*58c0*/  UIMAD.WIDE.U32 UR10, UR38, UR52, URZ ;  /* 0x00000034260a72a5 */ /* 0x000fe4000f8e00ff */
[----:B------:R-:W-:Y:S02]  /*58d0*/  UISETP.NE.AND UP1, UPT, UR43, 0x1, UPT ;  /* 0x000000012b00788c */ /* 0x000fe4000bf25270 */
[----:B------:R-:W-:Y:S01]  /*58e0*/  UISETP.NE.AND UP2, UPT, UR42, 0x1, UPT ;  /* 0x000000012a00788c */ /* 0x000fe2000bf45270 */
[----:B------:R-:W-:Y:S02]  /*58f0*/  UMOV UR4, UR5 ;  /* 0x0000000500047c82 */ /* 0x000fe40008000000 */
[----:B--2---:R-:W-:Y:S03]  /*5900*/  USHF.R.U32.HI UR5, URZ, UR12, UR4 ;  /* 0x0000000cff057299 */ /* 0x004fe60008011604 */
[----:B------:R-:W-:Y:S02]  /*5910*/  UMOV UR4, UR7 ;  /* 0x0000000700047c82 */ /* 0x000fe40008000000 */
[----:B------:R-:W-:Y:S02]  /*5920*/  USHF.R.U32.HI UR7, URZ, UR53, UR4 ;  /* 0x00000035ff077299 */ /* 0x000fe40008011604 */
[----:B------:R-:W-:Y:S02]  /*5930*/  USEL UR4, UR58, UR5, !UP0 ;  /* 0x000000053a047287 */ /* 0x000fe4000c000000 */
[----:B------:R-:W-:Y:S01]  /*5940*/  USEL UR7, UR59, UR7, !UP1 ;  /* 0x000000073b077287 */ /* 0x000fe2000c800000 */
[----:B------:R-:W-:Y:S01]  /*5950*/  UMOV UR5, UR9 ;  /* 0x0000000900057c82 */ /* 0x000fe20008000000 */
[----:B------:R-:W-:Y:S02]  /*5960*/  UIMAD.WIDE.U32 UR8, UR4, UR40, URZ ;  /* 0x00000028040872a5 */ /* 0x000fe4000f8e00ff */
[----:B------:R-:W-:Y:S03]  /*5970*/  USHF.R.U32.HI UR6, URZ, UR12, UR5 ;  /* 0x0000000cff067299 */ /* 0x000fe60008011605 */
[----:B------:R-:W-:Y:S01]  /*5980*/  UMOV UR5, UR11 ;  /* 0x0000000b00057c82 */ /* 0x000fe20008000000 */
[----:B------:R-:W-:Y:S02]  /*5990*/  UIMAD.WIDE.U32 UR10, UR7, UR40, URZ ;  /* 0x00000028070a72a5 */ /* 0x000fe4000f8e00ff */
[----:B------:R-:W-:Y:S02]  /*59a0*/  USHF.R.U32.HI UR12, URZ, UR53, UR5 ;  /* 0x00000035ff0c7299 */ /* 0x000fe40008011605 */
[----:B------:R-:W-:Y:S01]  /*59b0*/  USEL UR6, UR37, UR6, !UP0 ;  /* 0x0000000625067287 */ /* 0x000fe2000c000000 */
[----:B------:R-:W-:Y:S02]  /*59c0*/  UMOV UR5, UR9 ;  /* 0x0000000900057c82 */ /* 0x000fe40008000000 */
[----:B------:R-:W-:Y:S01]  /*59d0*/  UMOV UR10, UR11 ;  /* 0x0000000b000a7c82 */ /* 0x000fe20008000000 */
[----:B------:R-:W-:Y:S02]  /*59e0*/  @UP2 USHF.R.U32.HI UR4, URZ, UR41, UR5 ;  /* 0x00000029ff042299 */ /* 0x000fe40008011605 */
[----:B------:R-:W-:Y:S02]  /*59f0*/  @UP2 USHF.R.U32.HI UR7, URZ, UR41, UR10 ;  /* 0x00000029ff072299 */ /* 0x000fe4000801160a */
[----:B------:R-:W-:Y:S02]  /*5a00*/  UIMAD UR4, UR42, UR4, URZ ;  /* 0x000000042a0472a4 */ /* 0x000fe4000f8e02ff */
[----:B------:R-:W-:Y:S02]  /*5a10*/  UIMAD.WIDE.U32 UR10, UR6, UR40, URZ ;  /* 0x00000028060a72a5 */ /* 0x000fe4000f8e00ff */
[----:B------:R-:W-:Y:S02]  /*5a20*/  USEL UR5, UR38, UR12, !UP1 ;  /* 0x0000000c26057287 */ /* 0x000fe4000c800000 */
[----:B------:R-:W-:Y:S02]  /*5a30*/  UIMAD UR8, UR42, UR7, URZ ;  /* 0x000000072a0872a4 */ /* 0x000fe4000f8e02ff */
[----:B------:R-:W-:Y:S03]  /*5a40*/  UISETP.GE.AND UP0, UPT, UR6, UR4, UPT ;  /* 0x000000040600728c */ /* 0x000fe6000bf06270 */
[----:B------:R-:W-:Y:S01]  /*5a50*/  UMOV UR4, UR11 ;  /* 0x0000000b00047c82 */ /* 0x000fe20008000000 */
[----:B------:R-:W-:Y:S02]  /*5a60*/  UISETP.GE.OR UP0, UPT, UR5, UR8, UP0 ;  /* 0x000000080500728c */ /* 0x000fe40008706670 */
[----:B------:R-:W-:Y:S02]  /*5a70*/  USHF.R.U32.HI UR4, URZ, UR41, UR4 ;  /* 0x00000029ff047299 */ /* 0x000fe40008011604 */
[----:B------:R-:W-:Y:S02]  /*5a80*/  UIMAD.WIDE.U32 UR8, UR5, UR40, URZ ;  /* 0x00000028050872a5 */ /* 0x000fe4000f8e00ff */
[----:B------:R-:W-:Y:S02]  /*5a90*/  USEL UR11, UR6, UR4, !UP2 ;  /* 0x00000004060b7287 */ /* 0x000fe4000d000000 */
[----:B------:R-:W-:Y:S02]  /*5aa0*/  UIADD3 UR8, UPT, UPT, -UR5, URZ, URZ ;  /* 0x000000ff05087290 */ /* 0x000fe4000fffe1ff */
[----:B------:R-:W-:Y:S01]  /*5ab0*/  UIADD3 UR10, UPT, UPT, -UR11, URZ, URZ ;  /* 0x000000ff0b0a7290 */ /* 0x000fe2000fffe1ff */
[----:B------:R-:W-:Y:S01]  /*5ac0*/  @!UP0 UMOV UR4, UR9 ;  /* 0x0000000900048c82 */ /* 0x000fe20008000000 */
[----:B------:R-:W-:Y:S02]  /*5ad0*/  UIADD3 UR9, UPT, UPT, -UR6, URZ, URZ ;  /* 0x000000ff06097290 */ /* 0x000fe4000fffe1ff */
[----:B------:R-:W-:Y:S02]  /*5ae0*/  @!UP0 USHF.R.U32.HI UR4, URZ, UR41, UR4 ;  /* 0x00000029ff048299 */ /* 0x000fe40008011604 */
[----:B------:R-:W-:Y:S02]  /*5af0*/  UIMAD UR10, UR42, UR10, UR6 ;  /* 0x0000000a2a0a72a4 */ /* 0x000fe4000f8e0206 */
[----:B------:R-:W-:Y:S04]  /*5b00*/  @!UP0 USEL UR4, UR5, UR4, !UP2 ;  /* 0x0000000405048287 */ /* 0x000fe8000d000000 */
[----:B------:R-:W-:Y:S02]  /*5b10*/  @!UP0 UIMAD UR10, UR7, UR10, UR4 ;  /* 0x0000000a070a82a4 */ /* 0x000fe4000f8e0204 */
[----:B------:R-:W-:Y:S02]  /*5b20*/  @!UP0 UIADD3 UR11, UPT, UPT, UR11, -UR4, URZ ;  /* 0x800000040b0b8290 */ /* 0x000fe4000fffe0ff */
[----:B------:R-:W-:Y:S02]  /*5b30*/  UIMAD UR7, UR43, UR8, UR38 ;  /* 0x000000082b0772a4 */ /* 0x000fe4000f8e0226 */
[----:B------:R-:W-:Y:S02]  /*5b40*/  @!UP0 UIMAD UR6, UR11, UR42, UR5 ;  /* 0x0000002a0b0682a4 */ /* 0x000fe4000f8e0205 */
[----:B------:R-:W-:Y:S01]  /*5b50*/  UIMAD UR4, UR54, UR9, UR37 ;  /* 0x00000009360472a4 */ /* 0x000fe2000f8e0225 */
[----:B------:R-:W-:Y:S02]  /*5b60*/  @!UP0 UMOV UR5, UR10 ;  /* 0x0000000a00058c82 */ /* 0x000fe40008000000 */
[----:B------:R-:W-:Y:S02]  /*5b70*/  UIMAD UR38, UR5, UR43, UR7 ;  /* 0x0000002b052672a4 */ /* 0x000fe4000f8e0207 */
[----:B------:R-:W-:Y:S11]  /*5b80*/  UIMAD UR37, UR6, UR54, UR4 ;  /* 0x00000036062572a4 */ /* 0x000ff6000f8e0204 */
[----:B------:R-:W-:Y:S01]  /*5b90*/  @!UPT UIADD3 URZ, UPT, UPT, URZ, URZ, URZ ;  /* 0x000000fffffff290 */ /* 0x000fe2000fffe0ff */
.L_x_96:
[----:B------:R-:W-:Y:S01]  /*5ba0*/  UISETP.NE.AND UP0, UPT, UR39, 0x1, UPT ;  /* 0x000000012700788c */ /* 0x000fe2000bf05270 */
[----:B------:R-:W-:Y:S01]  /*5bb0*/  LOP3.LUT P0, RZ, R50, 0x1b0, RZ, 0xc0, !PT ;  /* 0x000001b032ff7812 */ /* 0x000fe2000780c0ff */
[----:B------:R-:W-:Y:S01]  /*5bc0*/  USHF.L.U32 UR50, UR30, 0x6, URZ ;  /* 0x000000061e327899 */ /* 0x000fe200080006ff */
[----:B------:R-:W-:Y:S01]  /*5bd0*/  BSSY.RECONVERGENT B6, `(.L_x_97) ;  /* 0x0000034000067945 */ /* 0x000fe20003800200 */
[----:B------:R-:W-:Y:S01]  /*5be0*/  USHF.L.U32 UR49, UR31, 0x7, URZ ;  /* 0x000000071f317899 */ /* 0x000fe200080006ff */
[----:B------:R-:W-:Y:S06]  /*5bf0*/  IADD3 R52, PT, PT, R52, 0x1, RZ ;  /* 0x0000000134347810 */ /* 0x000fec0007ffe0ff */
[----:B------:R-:W2:Y:S01]  /*5c00*/  @!UP0 LDCU.128 UR12, c[0x0][0xb10] ;  /* 0x00016200ff0c87ac */ /* 0x000ea20008000c00 */
[----:B------:R-:W3:Y:S01]  /*5c10*/  @!UP0 LDCU UR5, c[0x0][0xb0c] ;  /* 0x00016180ff0587ac */ /* 0x000ee20008000800 */
[----:B------:R-:W4:Y:S01]  /*5c20*/  @!UP0 LDCU UR10, c[0x0][0xb20] ;  /* 0x00016400ff0a87ac */ /* 0x000f220008000800 */
[----:B--2---:R-:W-:Y:S02]  /*5c30*/  UIMAD.WIDE.U32 UR8, UR38, UR12, URZ ;  /* 0x0000000c260872a5 */ /* 0x004fe4000f8e00ff */
[----:B------:R-:W-:Y:S02]  /*5c40*/  UIMAD.WIDE.U32 UR6, UR37, UR15, URZ ;  /* 0x0000000f250672a5 */ /* 0x000fe4000f8e00ff */
[----:B------:R-:W-:Y:S03]  /*5c50*/  @!UP0 UISETP.NE.AND UP1, UPT, UR14, 0x1, UPT ;  /* 0x000000010e00888c */ /* 0x000fe6000bf25270 */
[----:B------:R-:W-:Y:S01]  /*5c60*/  @!UP0 UMOV UR4, UR9 ;  /* 0x0000000900048c82 */ /* 0x000fe20008000000 */
[----:B---3--:R-:W-:Y:S02]  /*5c70*/  @!UP0 UISETP.NE.AND UP2, UPT, UR5, 0x1, UPT ;  /* 0x000000010500888c */ /* 0x008fe4000bf45270 */
[----:B------:R-:W-:Y:S01]  /*5c80*/  @!UP0 USHF.R.U32.HI UR4, URZ, UR13, UR4 ;  /* 0x0000000dff048299 */ /* 0x000fe20008011604 */
[----:B------:R-:W-:Y:S02]  /*5c90*/  @!UP0 UMOV UR6, UR7 ;  /* 0x0000000700068c82 */ /* 0x000fe40008000000 */
[----:B----4-:R-:W-:Y:S02]  /*5ca0*/  @!UP0 USHF.R.U32.HI UR6, URZ, UR10, UR6 ;  /* 0x0000000aff068299 */ /* 0x010fe40008011606 */
[----:B------:R-:W-:Y:S02]  /*5cb0*/  @!UP0 USEL UR7, UR38, UR4, !UP2 ;  /* 0x0000000426078287 */ /* 0x000fe4000d000000 */
[----:B------:R-:W-:Y:S04]  /*5cc0*/  @!UP0 USEL UR6, UR37, UR6, !UP1 ;  /* 0x0000000625068287 */ /* 0x000fe8000c800000 */
[----:B------:R-:W-:Y:S02]  /*5cd0*/  @!UP0 UIADD3 UR4, UPT, UPT, -UR7, UR6, URZ ;  /* 0x0000000607048290 */ /* 0x000fe4000fffe1ff */
[----:B------:R-:W-:Y:S02]  /*5ce0*/  @!UP0 UIADD3 UR6, UPT, UPT, UR7, -UR6, URZ ;  /* 0x8000000607068290 */ /* 0x000fe4000fffe0ff */
[----:B------:R-:W-:Y:S02]  /*5cf0*/  @!UP0 UIMAD UR38, UR4, UR5, UR38 ;  /* 0x00000005042682a4 */ /* 0x000fe4000f8e0226 */
[----:B------:R-:W-:Y:S01]  /*5d00*/  @!UP0 UIMAD UR37, UR6, UR14, UR37 ;  /* 0x0000000e062582a4 */ /* 0x000fe2000f8e0225 */
[----:B------:R-:W-:Y:S11]  /*5d10*/  @!P0 BRA `(.L_x_98) ;  /* 0x00000000007c8947 */ /* 0x000ff60003800000 */
[----:B------:R-:W2:Y:S01]  /*5d20*/  LDCU.64 UR8, c[0x4][0x80] ;  /* 0x01001000ff0877ac */ /* 0x000ea20008000a00 */
[----:B------:R-:W-:Y:S01]  /*5d30*/  MOV R2, 0x0 ;  /* 0x0000000000027802 */ /* 0x000fe20000000f00 */
[----:B------:R-:W-:Y:S02]  /*5d40*/  HFMA2 R12, -RZ, RZ, 0, 5.9604644775390625e-08 ;  /* 0x00000001ff0c7431 */ /* 0x000fe400000001ff */
[----:B------:R-:W-:Y:S01]  /*5d50*/  IMAD.MOV.U32 R8, RZ, RZ, 0x70 ;  /* 0x00000070ff087424 */ /* 0x000fe200078e00ff */
[----:B------:R3:W4:Y:S01]  /*5d60*/  LDC.64 R14, c[0x4][R2] ;  /* 0x01000000020e7b82 */ /* 0x0007220000000a00 */
[----:B------:R-:W1:Y:S01]  /*5d70*/  LDCU.64 UR6, c[0x4][0x88] ;  /* 0x01001100ff0677ac */ /* 0x000e620008000a00 */
[----:B------:R-:W-:Y:S01]  /*5d80*/  IMAD.MOV.U32 R13, RZ, RZ, RZ ;  /* 0x000000ffff0d7224 */ /* 0x000fe200078e00ff */
[----:B------:R-:W1:Y:S01]  /*5d90*/  LDCU.64 UR4, c[0x4][0x8] ;  /* 0x01000100ff0477ac */ /* 0x000e620008000a00 */
[----:B--2---:R-:W-:Y:S01]  /*5da0*/  MOV R5, UR9 ;  /* 0x0000000900057c02 */ /* 0x004fe20008000f00 */
[----:B------:R-:W-:Y:S01]  /*5db0*/  IMAD.U32 R4, RZ, RZ, UR8 ;  /* 0x00000008ff047e24 */ /* 0x000fe2000f8e00ff */
[----:B-1----:R-:W-:Y:S01]  /*5dc0*/  MOV R7, UR7 ;  /* 0x0000000700077c02 */ /* 0x002fe20008000f00 */
[----:B------:R-:W-:Y:S01]  /*5dd0*/  IMAD.U32 R6, RZ, RZ, UR6 ;  /* 0x00000006ff067e24 */ /* 0x000fe2000f8e00ff */
[----:B------:R-:W-:Y:S01]  /*5de0*/  MOV R11, UR5 ;  /* 0x00000005000b7c02 */ /* 0x000fe20008000f00 */
[----:B------:R-:W-:Y:S02]  /*5df0*/  IMAD.U32 R10, RZ, RZ, UR4 ;  /* 0x00000004ff0a7e24 */ /* 0x000fe4000f8e00ff */
[----:B------:R-:W-:Y:S07]  /*5e00*/  LEPC R20, `(.L_x_99) ;  /* 0x000000001014794e */ /* 0x000fee0000000000 */
[----:B---345:R-:W-:Y:S05]  /*5e10*/  CALL.ABS.NOINC R14 ;  /* 0x000000000e007343 */ /* 0x038fea0003c00000 */
.L_x_99:
[----:B------:R-:W1:Y:S01]  /*5e20*/  LDCU.64 UR8, c[0x4][0x80] ;  /* 0x01001000ff0877ac */ /* 0x000e620008000a00 */
[----:B------:R-:W2:Y:S01]  /*5e30*/  LDC.64 R2, c[0x4][R2] ;  /* 0x0100000002027b82 */ /* 0x000ea20000000a00 */
[----:B------:R-:W-:Y:S02]  /*5e40*/  HFMA2 R12, -RZ, RZ, 0, 5.9604644775390625e-08 ;  /* 0x00000001ff0c7431 */ /* 0x000fe400000001ff */
[----:B------:R-:W-:Y:S02]  /*5e50*/  IMAD.MOV.U32 R8, RZ, RZ, 0x70 ;  /* 0x00000070ff087424 */ /* 0x000fe400078e00ff */
[----:B------:R-:W-:Y:S01]  /*5e60*/  IMAD.MOV.U32 R13, RZ, RZ, RZ ;  /* 0x000000ffff0d7224 */ /* 0x000fe200078e00ff */
[----:B------:R-:W3:Y:S01]  /*5e70*/  LDCU.64 UR6, c[0x4][0x88] ;  /* 0x01001100ff0677ac */ /* 0x000ee20008000a00 */
[----:B------:R-:W4:Y:S01]  /*5e80*/  LDCU.64 UR4, c[0x4][0x8] ;  /* 0x01000100ff0477ac */ /* 0x000f220008000a00 */
[----:B-1----:R-:W-:Y:S02]  /*5e90*/  MOV R4, UR8 ;  /* 0x0000000800047c02 */ /* 0x002fe40008000f00 */
[----:B------:R-:W-:Y:S02]  /*5ea0*/  MOV R5, UR9 ;  /* 0x0000000900057c02 */ /* 0x000fe40008000f00 */
[----:B---3--:R-:W-:Y:S01]  /*5eb0*/  MOV R7, UR7 ;  /* 0x0000000700077c02 */ /* 0x008fe20008000f00 */
[----:B------:R-:W-:Y:S01]  /*5ec0*/  IMAD.U32 R6, RZ, RZ, UR6 ;  /* 0x00000006ff067e24 */ /* 0x000fe2000f8e00ff */
[----:B----4-:R-:W-:Y:S01]  /*5ed0*/  MOV R11, UR5 ;  /* 0x00000005000b7c02 */ /* 0x010fe20008000f00 */
[----:B------:R-:W-:Y:S02]  /*5ee0*/  IMAD.U32 R10, RZ, RZ, UR4 ;  /* 0x00000004ff0a7e24 */ /* 0x000fe4000f8e00ff */
[----:B------:R-:W-:Y:S07]  /*5ef0*/  LEPC R20, `(.L_x_98) ;  /* 0x000000001014794e */ /* 0x000fee0000000000 */
[----:B--2---:R-:W-:Y:S05]  /*5f00*/  CALL.ABS.NOINC R2 ;  /* 0x0000000002007343 */ /* 0x004fea0003c00000 */
.L_x_98:
[----:B------:R-:W-:Y:S05]  /*5f10*/  BSYNC.RECONVERGENT B6 ;  /* 0x0000000000067941 */ /* 0x000fea0003800200 */
.L_x_97:
[----:B------:R-:W-:Y:S01]  /*5f20*/  R2UR UR4, R49 ;  /* 0x00000000310472ca */ /* 0x000fe200000e0000 */
[----:B------:R-:W-:Y:S01]  /*5f30*/  UISETP.NE.U32.AND UP0, UPT, UR62, URZ, UPT ;  /* 0x000000ff3e00728c */ /* 0x000fe2000bf05070 */
[----:B------:R-:W-:Y:S02]  /*5f40*/  ISETP.NE.U32.AND P4, PT, R42, RZ, PT ;  /* 0x000000ff2a00720c */ /* 0x000fe40003f85070 */
[----:B------:R-:W-:Y:S01]  /*5f50*/  ISETP.NE.U32.AND P2, PT, RZ, UR56, PT ;  /* 0x00000038ff007c0c */ /* 0x000fe2000bf45070 */
[----:B------:R-:W-:Y:S01]  /*5f60*/  UISETP.NE.AND.EX UP1, UPT, UR63, URZ, UPT, UP0 ;  /* 0x000000ff3f00728c */ /* 0x000fe2000bf25300 */
[----:B------:R-:W-:Y:S01]  /*5f70*/  ISETP.NE.AND.EX P4, PT, R43, RZ, PT, P4 ;  /* 0x000000ff2b00720c */ /* 0x000fe20003f85340 */
[----:B------:R-:W-:Y:S01]  /*5f80*/  UPLOP3.LUT UP0, UPT, UPT, UPT, UPT, 0x40, 0x4 ;  /* 0x000000000004789c */ /* 0x000fe20003f0e870 */
[----:B------:R-:W-:Y:S05]  /*5f90*/  ISETP.NE.AND.EX P2, PT, RZ, UR57, PT, P2 ;  /* 0x00000039ff007c0c */ /* 0x000fea000bf45320 */
[----:B------:R-:W-:Y:S06]  /*5fa0*/  UISETP.NE.AND UP2, UPT, UR4, URZ, UPT ;  /* 0x000000ff0400728c */ /* 0x000fec000bf45270 */
[----:B------:R-:W-:Y:S05]  /*5fb0*/  PLOP3.LUT P1, PT, PT, PT, UP2, 0x80, 0x8 ;  /* 0x000000000008781c */ /* 0x000fea0003f2f028 */
[----:B------:R-:W-:Y:S06]  /*5fc0*/  @UP2 UPLOP3.LUT UP0, UPT, UPT, UPT, UP1, 0x80, 0x8 ;  /* 0x000000000008289c */ /* 0x000fec0003f0f010 */
[----:B------:R-:W-:Y:S01]  /*5fd0*/  PLOP3.LUT P0, PT, PT, PT, UP0, 0x80, 0x8 ;  /* 0x000000000008781c */ /* 0x000fe20003f0f008 */
[----:B------:R-:W-:Y:S01]  /*5fe0*/  @!UPT UIADD3 URZ, UPT, UPT, URZ, URZ, URZ ;  /* 0x000000fffffff290 */ /* 0x000fe2000fffe0ff */
[----:B------:R-:W-:Y:S11]  /*5ff0*/  BRA.U !UP1, `(.L_x_100) ;  /* 0x00000001093c7547 */ /* 0x000ff6000b800000 */
[----:B------:R-:W-:Y:S01]  /*6000*/  UISETP.NE.U32.AND UP0, UPT, UR56, URZ, UPT ;  /* 0x000000ff3800728c */ /* 0x000fe2000bf05070 */
[----:B-1----:R-:W-:Y:S01]  /*6010*/  HFMA2 R0, -RZ, RZ, 0, 5.9604644775390625e-08 ;  /* 0x00000001ff007431 */ /* 0x002fe200000001ff */
[----:B------:R-:W1:Y:S01]  /*6020*/  LDCU.64 UR8, c[0x0][0x358] ;  /* 0x00006b00ff0877ac */ /* 0x000e620008000a00 */
[----:B------:R-:W-:Y:S01]  /*6030*/  IMAD.MOV.U32 R45, RZ, RZ, 0x1 ;  /* 0x00000001ff2d7424 */ /* 0x000fe200078e00ff */
[----:B------:R-:W-:Y:S06]  /*6040*/  UISETP.NE.AND.EX UP0, UPT, UR57, URZ, UPT, UP0 ;  /* 0x000000ff3900728c */ /* 0x000fec000bf05300 */
        /* <DEDUP_REMOVED lines=9> */
[----:B--23--:R-:W-:Y:S02]  /*60e0*/  @!P3 IMAD.U32 R27, RZ, RZ, UR4 ;  /* 0x00000004ff1bbe24 */ /* 0x00cfe4000f8e00ff */
.L_x_100:
[----:B------:R-:W-:Y:S05]  /*60f0*/  @!P4 BRA `(.L_x_101) ;  /* 0x000000000024c947 */ /* 0x000fea0003800000 */
[----:B------:R-:W-:Y:S01]  /*6100*/  ISETP.NE.U32.AND P3, PT, R40, RZ, PT ;  /* 0x000000ff2800720c */ /* 0x000fe20003f65070 */
[----:B------:R-:W2:Y:S03]  /*6110*/  LDCU.64 UR4, c[0x0][0x358] ;  /* 0x00006b00ff0477ac */ /* 0x000ea60008000a00 */
[----:B------:R-:W-:Y:S11]  /*6120*/  ISETP.NE.AND.EX P3, PT, R41, RZ, PT, P3 ;  /* 0x000000ff2900720c */ /* 0x000ff60003f65330 */
[----:B------:R-:W-:Y:S02]  /*6130*/  @!UPT UIADD3 URZ, UPT, UPT, URZ, URZ, URZ ;  /* 0x000000fffffff290 */ /* 0x000fe4000fffe0ff */
[----:B------:R-:W3:Y:S01]  /*6140*/  @P3 LDC.64 R2, c[0x0][0x8a8] ;  /* 0x00022a00ff023b82 */ /* 0x000ee20000000a00 */
[----:B-1----:R-:W-:Y:S04]  /*6150*/  @P3 IMAD R0, R42, UR36, RZ ;  /* 0x000000242a003c24 */ /* 0x002fe8000f8e02ff */
[----:B---3--:R-:W-:Y:S05]  /*6160*/  @P3 IMAD.WIDE R2, R0, 0x4, R2 ;  /* 0x0000000400023825 */ /* 0x008fea00078e0202 */
[----:B--2--5:R2:W5:Y:S02]  /*6170*/  @P3 LDG.E R24, desc[UR4][R2.64] ;  /* 0x0000000402183981 */ /* 0x024564000c1e1900 */
[----:B--2---:R-:W3:Y:S02]  /*6180*/  @!P3 LDC R24, c[0x0][0x8a0] ;  /* 0x00022800ff18bb82 */ /* 0x004ee40000000800 */
.L_x_101:
[----:B-----5:R-:W-:Y:S01]  /*6190*/  FSETP.NEU.AND P3, PT, R27, RZ, PT ;  /* 0x000000ff1b00720b */ /* 0x020fe20003f6d000 */
[----:B------:R-:W-:Y:S01]  /*61a0*/  IMAD.SHL.U32 R62, R44, 0x2, RZ ;  /* 0x000000022c3e7824 */ /* 0x000fe200078e00ff */
[----:B------:R-:W-:Y:S01]  /*61b0*/  SEL R4, RZ, 0xffffffff, P2 ;  /* 0xffffffffff047807 */ /* 0x000fe20001000000 */
[----:B------:R-:W-:Y:S01]  /*61c0*/  BSSY B1, `(.L_x_102) ;  /* 0x0000036000017945 */ /* 0x000fe20003800000 */
[----:B------:R-:W-:Y:S01]  /*61d0*/  @P1 LOP3.LUT P2, RZ, R45, 0xff, RZ, 0xc0, !PT ;  /* 0x000000ff2dff1812 */ /* 0x000fe2000784c0ff */
[----:B------:R-:W-:Y:S01]  /*61e0*/  VIADD R60, R62, UR44 ;  /* 0x0000002c3e3c7c36 */ /* 0x000fe20008000000 */
[----:B-1----:R-:W-:Y:S01]  /*61f0*/  @P1 SEL R0, RZ, 0xffffffff, P3 ;  /* 0xffffffffff001807 */ /* 0x002fe20001800000 */
[----:B------:R-:W-:Y:S01]  /*6200*/  IMAD.MOV.U32 R63, RZ, RZ, 0x1 ;  /* 0x00000001ff3f7424 */ /* 0x000fe200078e00ff */
[----:B------:R-:W-:Y:S01]  /*6210*/  LOP3.LUT R55, R55, 0x1, RZ, 0x3c, !PT ;  /* 0x0000000137377812 */ /* 0x000fe200078e3cff */
[----:B------:R-:W-:Y:S01]  /*6220*/  IMAD.MOV.U32 R61, RZ, RZ, RZ ;  /* 0x000000ffff3d7224 */ /* 0x000fe200078e00ff */
[----:B------:R-:W-:Y:S02]  /*6230*/  @P0 SEL R0, R4, R0, !P2 ;  /* 0x0000000004000207 */ /* 0x000fe40005000000 */
[----:B------:R-:W-:Y:S02]  /*6240*/  CS2R R38, SRZ ;  /* 0x0000000000267805 */ /* 0x000fe4000001ff00 */
[----:B------:R-:W-:Y:S02]  /*6250*/  LEA R26, R22, UR44, 0x3 ;  /* 0x0000002c161a7c11 */ /* 0x000fe4000f8e18ff */
[----:B------:R-:W-:Y:S02]  /*6260*/  CS2R R36, SRZ ;  /* 0x0000000000247805 */ /* 0x000fe4000001ff00 */
[----:B------:R-:W-:Y:S02]  /*6270*/  @P1 LOP3.LUT R0, R0, 0x1, RZ, 0xc0, !PT ;  /* 0x0000000100001812 */ /* 0x000fe400078ec0ff */
[----:B------:R-:W-:Y:S02]  /*6280*/  CS2R R30, SRZ ;  /* 0x00000000001e7805 */ /* 0x000fe4000001ff00 */
[----:B------:R-:W-:Y:S02]  /*6290*/  SHF.L.U32 R2, R54, 0x1f, RZ ;  /* 0x0000001f36027819 */ /* 0x000fe400000006ff */
[----:B------:R-:W-:Y:S02]  /*62a0*/  CS2R R28, SRZ ;  /* 0x00000000001c7805 */ /* 0x000fe4000001ff00 */
[----:B------:R-:W-:Y:S01]  /*62b0*/  ISETP.NE.U32.OR P5, PT, R0, 0x1, !P1 ;  /* 0x000000010000780c */ /* 0x000fe20004fa5470 */
[----:B------:R-:W-:Y:S01]  /*62c0*/  IMAD.IADD R59, R56, 0x1, R60 ;  /* 0x00000001383b7824 */ /* 0x000fe200078e023c */
[----:B------:R-:W-:Y:S02]  /*62d0*/  PLOP3.LUT P2, PT, PT, PT, UP1, 0x80, 0x8 ;  /* 0x000000000008781c */ /* 0x000fe40003f4f018 */
[----:B------:R-:W-:Y:S02]  /*62e0*/  LEA.HI R25, R22, R22, RZ, 0x1 ;  /* 0x0000001616197211 */ /* 0x000fe400078f08ff */
[----:B------:R-:W-:Y:S02]  /*62f0*/  LOP3.LUT P4, R51, R45, 0xff, RZ, 0xc0, !PT ;  /* 0x000000ff2d337812 */ /* 0x000fe4000788c0ff */
[----:B------:R-:W-:Y:S02]  /*6300*/  SEL R3, RZ, 0xffffffff, P3 ;  /* 0xffffffffff037807 */ /* 0x000fe40001800000 */
[----:B------:R-:W-:Y:S03]  /*6310*/  P2R R58, PR, RZ, 0x20 ;  /* 0x00000020ff3a7803 */ /* 0x000fe60000000000 */
[----:B------:R-:W-:Y:S02]  /*6320*/  @P5 SHF.L.U32 R0, R55, 0x1f, RZ ;  /* 0x0000001f37005819 */ /* 0x000fe400000006ff */
[----:B------:R-:W-:Y:S02]  /*6330*/  @P2 SEL R3, R4, R3, !P4 ;  /* 0x0000000304032207 */ /* 0x000fe40006000000 */
[----:B------:R1:W2:Y:S02]  /*6340*/  @P5 SYNCS.PHASECHK.TRANS64.TRYWAIT P1, [UR44+0x80], R0 ;  /* 0x00008000ff0055a7 */ /* 0x0002a4000802112c */
[----:B------:R-:W-:Y:S04]  /*6350*/  LOP3.LUT R3, R3, 0x1, RZ, 0xc0, !PT ;  /* 0x0000000103037812 */ /* 0x000fe800078ec0ff */
[----:B------:R-:W-:Y:S04]  /*6360*/  ISETP.NE.U32.AND P2, PT, R3, 0x1, PT ;  /* 0x000000010300780c */ /* 0x000fe80003f45070 */
[----:B------:R-:W-:Y:S01]  /*6370*/  P2R R64, PR, RZ, 0x4 ;  /* 0x00000004ff407803 */ /* 0x000fe20000000000 */
[----:B------:R4:W3:Y:S01]  /*6380*/  SYNCS.PHASECHK.TRANS64.TRYWAIT P0, [R26+URZ+0xf0], R2 ;  /* 0x0000f0021a0075a7 */ /* 0x0008e200080011ff */
[C---:B-1----:R-:W-:Y:S01]  /*6390*/  IMAD.SHL.U32 R0, R25.reuse, 0x40, RZ ;  /* 0x0000004019007824 */ /* 0x042fe200078e00ff */
[----:B------:R-:W-:Y:S04]  /*63a0*/  LOP3.LUT R25, R25, 0xffe, RZ, 0xc0, !PT ;  /* 0x00000ffe19197812 */ /* 0x000fe800078ec0ff */
[----:B------:R-:W-:Y:S01]  /*63b0*/  LOP3.LUT R0, R0, 0xffffff80, RZ, 0xc0, !PT ;  /* 0xffffff8000007812 */ /* 0x000fe200078ec0ff */
[----:B------:R-:W-:Y:S04]  /*63c0*/  IMAD.IADD R25, R22, 0x1, -R25 ;  /* 0x0000000116197824 */ /* 0x000fe800078e0a19 */
[----:B------:R-:W-:Y:S04]  /*63d0*/  IMAD.IADD R0, R23, 0x1, R0 ;  /* 0x0000000117007824 */ /* 0x000fe800078e0200 */
[----:B------:R-:W-:Y:S01]  /*63e0*/  IMAD R25, R25, 0x100000, R0 ;  /* 0x0010000019197824 */ /* 0x000fe200078e0200 */
[----:B--2---:R-:W-:Y:S01]  /*63f0*/  @P5 SEL R63, RZ, 0x1, !P1 ;  /* 0x00000001ff3f5807 */ /* 0x004fe20004800000 */
[----:B----4-:R-:W-:Y:S06]  /*6400*/  @!P5 BRA `(.L_x_103) ;  /* 0x000000000044d947 */ /* 0x010fec0003800000 */
[----:B------:R-:W-:Y:S01]  /*6410*/  IMAD.MOV.U32 R38, RZ, RZ, RZ ;  /* 0x000000ffff267224 */ /* 0x000fe200078e00ff */
[----:B------:R-:W-:Y:S01]  /*6420*/  ISETP.NE.AND P1, PT, R63, RZ, PT ;  /* 0x000000ff3f00720c */ /* 0x000fe20003f25270 */
[----:B------:R-:W-:Y:S01]  /*6430*/  BSSY B0, `(.L_x_104) ;  /* 0x0000008000007945 */ /* 0x000fe20003800000 */
[----:B------:R-:W-:Y:S02]  /*6440*/  CS2R R30, SRZ ;  /* 0x00000000001e7805 */ /* 0x000fe4000001ff00 */
[----:B------:R-:W-:Y:S02]  /*6450*/  CS2R R28, SRZ ;  /* 0x00000000001c7805 */ /* 0x000fe4000001ff00 */
[----:B------:R-:W-:Y:S07]  /*6460*/  CS2R R36, SRZ ;  /* 0x0000000000247805 */ /* 0x000fee000001ff00 */
[----:B------:R-:W-:Y:S05]  /*6470*/  @P1 BRA `(.L_x_105) ;  /* 0x00000000000c1947 */ /* 0x000fea0003800000 */
[----:B------:R-:W-:Y:S04]  /*6480*/  SHF.L.U32 R3, R55, 0x1f, RZ ;  /* 0x0000001f37037819 */ /* 0x000fe800000006ff */
[----:B------:R-:W1:Y:S02]  /*6490*/  SYNCS.PHASECHK.TRANS64.TRYWAIT P1, [UR44+0x80], R3 ;  /* 0x00008003ff0075a7 */ /* 0x000e64000802112c */
[----:B-1----:R-:W-:Y:S05]  /*64a0*/  @!P1 BRA `(.L_x_106) ;  /* 0x0000003000149947 */ /* 0x002fea0003800000 */
.L_x_105:
[----:B------:R-:W-:Y:S05]  /*64b0*/  BSYNC B0 ;  /* 0x0000000000007941 */ /* 0x000fea0003800000 */
.L_x_104:
[----:B------:R-:W-:Y:S01]  /*64c0*/  ISETP.NE.AND P1, PT, R64, RZ, PT ;  /* 0x000000ff4000720c */ /* 0x000fe20003f25270 */
[----:B------:R-:W-:Y:S11]  /*64d0*/  HFMA2 R61, -RZ, RZ, 0, 5.9604644775390625e-08 ;  /* 0x00000001ff3d7431 */ /* 0x000ff600000001ff */
[----:B------:R-:W-:Y:S01]  /*64e0*/  @!UPT UIADD3 URZ, UPT, UPT, URZ, URZ, URZ ;  /* 0x000000fffffff290 */ /* 0x000fe2000fffe0ff */
[----:B------:R-:W-:Y:S05]  /*64f0*/  @P1 WARPSYNC.ALL ;  /* 0x0000000000001948 */ /* 0x000fea0003800000 */
[----:B------:R2:W4:Y:S04]  /*6500*/  @P1 LDSM.16.M88.4 R28, [R62+UR44+0x200] ;  /* 0x0002002c3e1c183b */ /* 0x0005280008000200 */
[----:B------:R2:W1:Y:S02]  /*6510*/  @P1 LDSM.16.M88.4 R36, [R59+0x200] ;  /* 0x000200003b24183b */ /* 0x0004640000000200 */
.L_x_103:
[----:B------:R-:W-:Y:S05]  /*6520*/  BSYNC B1 ;  /* 0x0000000000017941 */ /* 0x000fea0003800000 */
.L_x_102:
[----:B-1----:R-:W-:Y:S04]  /*6530*/  SHF.R.U32.HI R0, RZ, 0x15, R25 ;  /* 0x00000015ff007819 */ /* 0x002fe80000011619 */
[----:B------:R-:W-:Y:S01]  /*6540*/  LOP3.LUT P1, RZ, R0, 0x3, R46, 0x48, !PT ;  /* 0x0000000300ff7812 */ /* 0x000fe2000782482e */
[----:B------:R-:W-:Y:S01]  /*6550*/  @!UPT UIADD3 URZ, UPT, UPT, URZ, URZ, URZ ;  /* 0x000000fffffff290 */ /* 0x000fe2000fffe0ff */
[----:B---3--:R-:W-:Y:S11]  /*6560*/  @P0 BRA `(.L_x_107) ;  /* 0x0000000000080947 */ /* 0x008ff60003800000 */
[----:B------:R-:W1:Y:S02]  /*6570*/  SYNCS.PHASECHK.TRANS64.TRYWAIT P0, [R26+URZ+0xf0], R2 ;  /* 0x0000f0021a0075a7 */ /* 0x000e6400080011ff */
[----:B-1----:R-:W-:Y:S05]  /*6580*/  @!P0 BRA `(.L_x_108) ;  /* 0x0000002c00f48947 */ /* 0x002fea0003800000 */
.L_x_107:
[----:B------:R-:W-:Y:S05]  /*6590*/  @!P1 BRA `(.L_x_109) ;  /* 0x0000000000409947 */ /* 0x000fea0003800000 */
[----:B------:R-:W3:Y:S01]  /*65a0*/  LDCU.64 UR8, c[0x4][0x70] ;  /* 0x01000e00ff0877ac */ /* 0x000ee20008000a00 */
[----:B------:R-:W-:Y:S01]  /*65b0*/  MOV R3, 0x0 ;  /* 0x0000000000037802 */ /* 0x000fe20000000f00 */
[----:B------:R-:W-:Y:S02]  /*65c0*/  HFMA2 R12, -RZ, RZ, 0, 5.9604644775390625e-08 ;  /* 0x00000001ff0c7431 */ /* 0x000fe400000001ff */
[----:B------:R-:W-:Y:S02]  /*65d0*/  IMAD.MOV.U32 R8, RZ, RZ, 0x192 ;  /* 0x00000192ff087424 */ /* 0x000fe400078e00ff */
[----:B------:R-:W-:Y:S01]  /*65e0*/  IMAD.MOV.U32 R13, RZ, RZ, RZ ;  /* 0x000000ffff0d7224 */ /* 0x000fe200078e00ff */
[----:B------:R-:W5:Y:S01]  /*65f0*/  LDCU.64 UR6, c[0x4][0x78] ;  /* 0x01000f00ff0677ac */ /* 0x000f620008000a00 */
[----:B-1----:R-:W1:Y:S01]  /*6600*/  LDC.64 R2, c[0x4][R3] ;  /* 0x0100000003027b82 */ /* 0x002e620000000a00 */
[----:B------:R-:W2:Y:S01]  /*6610*/  LDCU.64 UR4, c[0x4][0x10] ;  /* 0x01000200ff0477ac */ /* 0x000ea20008000a00 */
[----:B---3--:R-:W-:Y:S01]  /*6620*/  MOV R5, UR9 ;  /* 0x0000000900057c02 */ /* 0x008fe20008000f00 */
[----:B------:R-:W-:Y:S01]  /*6630*/  IMAD.U32 R4, RZ, RZ, UR8 ;  /* 0x00000008ff047e24 */ /* 0x000fe2000f8e00ff */
[----:B-----5:R-:W-:Y:S01]  /*6640*/  MOV R7, UR7 ;  /* 0x0000000700077c02 */ /* 0x020fe20008000f00 */
[----:B------:R-:W-:Y:S01]  /*6650*/  IMAD.U32 R6, RZ, RZ, UR6 ;  /* 0x00000006ff067e24 */ /* 0x000fe2000f8e00ff */
[----:B--2---:R-:W-:Y:S01]  /*6660*/  MOV R11, UR5 ;  /* 0x00000005000b7c02 */ /* 0x004fe20008000f00 */
[----:B------:R-:W-:Y:S02]  /*6670*/  IMAD.U32 R10, RZ, RZ, UR4 ;  /* 0x00000004ff0a7e24 */ /* 0x000fe4000f8e00ff */
[----:B------:R-:W-:Y:S07]  /*6680*/  LEPC R20, `(.L_x_109) ;  /* 0x000000001014794e */ /* 0x000fee0000000000 */
[----:B-1--4-:R-:W-:Y:S05]  /*6690*/  CALL.ABS.NOINC R2 ;  /* 0x0000000002007343 */ /* 0x012fea0003c00000 */
.L_x_109:
[----:B------:R-:W-:Y:S05]  /*66a0*/  WARPSYNC.ALL ;  /* 0x0000000000007948 */ /* 0x000fea0003800000 */
[----:B------:R-:W-:Y:S01]  /*66b0*/  R2UR UR4, R25 ;  /* 0x00000000190472ca */ /* 0x000fe200000e0000 */
[--C-:B----4-:R-:W-:Y:S01]  /*66c0*/  HADD2.F32 R3, -RZ, R28.reuse.H0_H0 ;  /* 0x2000001cff037230 */ /* 0x110fe20000004100 */
[----:B------:R-:W-:Y:S01]  /*66d0*/  ISETP.NE.AND P0, PT, R57, RZ, PT ;  /* 0x000000ff3900720c */ /* 0x000fe20003f05270 */
[--C-:B------:R-:W-:Y:S01]  /*66e0*/  HADD2.F32 R20, -RZ, R29.reuse.H0_H0 ;  /* 0x2000001dff147230 */ /* 0x100fe20000004100 */
[----:B------:R-:W-:Y:S01]  /*66f0*/  BSSY.RECONVERGENT B0, `(.L_x_110) ;  /* 0x000004c000007945 */ /* 0x000fe20003800200 */
[----:B------:R-:W-:Y:S08]  /*6700*/  HADD2.F32 R21, -RZ, R29.H1_H1 ;  /* 0x3000001dff157230 */ /* 0x000ff00000004100 */
[----:B------:R-:W3:Y:S02]  /*6710*/  LDTM.16dp256bit.x4 R4, tmem[UR4] ;  /* 0x00000004000479ee */ /* 0x000ee40008120000 */
[C---:B---3--:R-:W-:Y:S01]  /*6720*/  FMUL R0, R24.reuse, R4 ;  /* 0x0000000418007220 */ /* 0x048fe20000400000 */
[----:B------:R-:W-:Y:S02]  /*6730*/  HADD2.F32 R4, -RZ, R28.H1_H1 ;  /* 0x3000001cff047230 */ /* 0x000fe40000004100 */
[C---:B-1----:R-:W-:Y:S01]  /*6740*/  FMUL R2, R24.reuse, R5 ;  /* 0x0000000518027220 */ /* 0x042fe20000400000 */
[C---:B------:R-:W-:Y:S01]  /*6750*/  FMUL R7, R24.reuse, R7 ;  /* 0x0000000718077220 */ /* 0x040fe20000400000 */
[C---:B------:R-:W-:Y:S01]  /*6760*/  FFMA R0, R27.reuse, R3, R0 ;  /* 0x000000031b007223 */ /* 0x040fe20000000000 */
[C---:B------:R-:W-:Y:S01]  /*6770*/  FMUL R3, R24.reuse, R6 ;  /* 0x0000000618037220 */ /* 0x040fe20000400000 */
[C---:B------:R-:W-:Y:S01]  /*6780*/  FFMA R2, R27.reuse, R4, R2 ;  /* 0x000000041b027223 */ /* 0x040fe20000000002 */
[C---:B------:R-:W-:Y:S01]  /*6790*/  FMUL R4, R24.reuse, R8 ;  /* 0x0000000818047220 */ /* 0x040fe20000400000 */
[C---:B------:R-:W-:Y:S01]  /*67a0*/  FMUL R8, R24.reuse, R12 ;  /* 0x0000000c18087220 */ /* 0x040fe20000400000 */
[C---:B------:R-:W-:Y:S01]  /*67b0*/  FFMA R3, R27.reuse, R20, R3 ;  /* 0x000000141b037223 */ /* 0x040fe20000000003 */
[----:B------:R-:W-:Y:S01]  /*67c0*/  FMUL R12, R24, R16 ;  /* 0x00000010180c7220 */ /* 0x000fe20000400000 */
[--C-:B------:R-:W-:Y:S01]  /*67d0*/  HADD2.F32 R16, -RZ, R30.reuse.H0_H0 ;  /* 0x2000001eff107230 */ /* 0x100fe20000004100 */
[----:B------:R-:W-:Y:S01]  /*67e0*/  F2FP.F16.F32.PACK_AB R32, R2, R0 ;  /* 0x000000000220723e */ /* 0x000fe200000000ff */
[----:B------:R-:W-:Y:S02]  /*67f0*/  HADD2.F32 R0, -RZ, R30.H1_H1 ;  /* 0x3000001eff007230 */ /* 0x000fe40000004100 */
[C---:B------:R-:W-:Y:S01]  /*6800*/  FFMA R7, R27.reuse, R21, R7 ;  /* 0x000000151b077223 */ /* 0x040fe20000000007 */
[C---:B------:R-:W-:Y:S01]  /*6810*/  FMUL R5, R24.reuse, R9 ;  /* 0x0000000918057220 */ /* 0x040fe20000400000 */
[--C-:B------:R-:W-:Y:S02]  /*6820*/  HADD2.F32 R2, -RZ, R31.reuse.H0_H0 ;  /* 0x2000001fff027230 */ /* 0x100fe40000004100 */
[C---:B------:R-:W-:Y:S01]  /*6830*/  FFMA R4, R27.reuse, R16, R4 ;  /* 0x000000101b047223 */ /* 0x040fe20000000004 */
[C---:B------:R-:W-:Y:S01]  /*6840*/  FMUL R6, R24.reuse, R10 ;  /* 0x0000000a18067220 */ /* 0x040fe20000400000 */
[C---:B------:R-:W-:Y:S01]  /*6850*/  FFMA R5, R27.reuse, R0, R5 ;  /* 0x000000001b057223 */ /* 0x040fe20000000005 */
[----:B------:R-:W-:Y:S02]  /*6860*/  HADD2.F32 R16, -RZ, R31.H1_H1 ;  /* 0x3000001fff107230 */ /* 0x000fe40000004100 */
[C---:B------:R-:W-:Y:S01]  /*6870*/  FMUL R11, R24.reuse, R11 ;  /* 0x0000000b180b7220 */ /* 0x040fe20000400000 */
[----:B------:R-:W-:Y:S01]  /*6880*/  FFMA R6, R27, R2, R6 ;  /* 0x000000021b067223 */ /* 0x000fe20000000006 */
[--C-:B------:R-:W-:Y:S01]  /*6890*/  HADD2.F32 R0, -RZ, R36.reuse.H0_H0 ;  /* 0x20000024ff007230 */ /* 0x100fe20000004100 */
[----:B------:R-:W-:Y:S01]  /*68a0*/  F2FP.F16.F32.PACK_AB R33, R7, R3 ;  /* 0x000000030721723e */ /* 0x000fe200000000ff */
[----:B------:R-:W-:Y:S02]  /*68b0*/  HADD2.F32 R2, -RZ, R36.H1_H1 ;  /* 0x30000024ff027230 */ /* 0x000fe40000004100 */
[C---:B------:R-:W-:Y:S01]  /*68c0*/  FMUL R9, R24.reuse, R13 ;  /* 0x0000000d18097220 */ /* 0x040fe20000400000 */
[--C-:B------:R-:W-:Y:S02]  /*68d0*/  HADD2.F32 R3, -RZ, R37.reuse.H0_H0 ;  /* 0x20000025ff037230 */ /* 0x100fe40000004100 */
[C---:B------:R-:W-:Y:S01]  /*68e0*/  FMUL R10, R24.reuse, R14 ;  /* 0x0000000e180a7220 */ /* 0x040fe20000400000 */
[C---:B------:R-:W-:Y:S01]  /*68f0*/  FFMA R11, R27.reuse, R16, R11 ;  /* 0x000000101b0b7223 */ /* 0x040fe2000000000b */
[C---:B------:R-:W-:Y:S01]  /*6900*/  FFMA R8, R27.reuse, R0, R8 ;  /* 0x000000001b087223 */ /* 0x040fe20000000008 */
[C---:B------:R-:W-:Y:S01]  /*6910*/  FFMA R9, R27.reuse, R2, R9 ;  /* 0x000000021b097223 */ /* 0x040fe20000000009 */
[----:B------:R-:W-:Y:S02]  /*6920*/  HADD2.F32 R0, -RZ, R37.H1_H1 ;  /* 0x30000025ff007230 */ /* 0x000fe40000004100 */
[----:B------:R-:W-:Y:S01]  /*6930*/  FFMA R10, R27, R3, R10 ;  /* 0x000000031b0a7223 */ /* 0x000fe2000000000a */
[C---:B------:R-:W-:Y:S01]  /*6940*/  FMUL R15, R24.reuse, R15 ;  /* 0x0000000f180f7220 */ /* 0x040fe20000400000 */
[--C-:B------:R-:W-:Y:S01]  /*6950*/  HADD2.F32 R2, -RZ, R38.reuse.H0_H0 ;  /* 0x20000026ff027230 */ /* 0x100fe20000004100 */
[----:B------:R-:W-:Y:S01]  /*6960*/  F2FP.F16.F32.PACK_AB R34, R5, R4 ;  /* 0x000000040522723e */ /* 0x000fe200000000ff */
[----:B------:R-:W-:Y:S02]  /*6970*/  HADD2.F32 R3, -RZ, R38.H1_H1 ;  /* 0x30000026ff037230 */ /* 0x000fe40000004100 */
[C---:B------:R-:W-:Y:S01]  /*6980*/  FMUL R13, R24.reuse, R17 ;  /* 0x00000011180d7220 */ /* 0x040fe20000400000 */
[--C-:B------:R-:W-:Y:S02]  /*6990*/  HADD2.F32 R4, -RZ, R39.reuse.H0_H0 ;  /* 0x20000027ff047230 */ /* 0x100fe40000004100 */
[C---:B------:R-:W-:Y:S01]  /*69a0*/  FMUL R14, R24.reuse, R18 ;  /* 0x00000012180e7220 */ /* 0x040fe20000400000 */
[----:B------:R-:W-:Y:S02]  /*69b0*/  HADD2.F32 R5, -RZ, R39.H1_H1 ;  /* 0x30000027ff057230 */ /* 0x000fe40000004100 */
[C---:B------:R-:W-:Y:S01]  /*69c0*/  FFMA R15, R27.reuse, R0, R15 ;  /* 0x000000001b0f7223 */ /* 0x040fe2000000000f */
[----:B------:R-:W-:Y:S01]  /*69d0*/  FMUL R19, R24, R19 ;  /* 0x0000001318137220 */ /* 0x000fe20000400000 */
[C---:B------:R-:W-:Y:S01]  /*69e0*/  FFMA R12, R27.reuse, R2, R12 ;  /* 0x000000021b0c7223 */ /* 0x040fe2000000000c */
[C---:B------:R-:W-:Y:S01]  /*69f0*/  FFMA R13, R27.reuse, R3, R13 ;  /* 0x000000031b0d7223 */ /* 0x040fe2000000000d */
[C---:B------:R-:W-:Y:S01]  /*6a00*/  FFMA R14, R27.reuse, R4, R14 ;  /* 0x000000041b0e7223 */ /* 0x040fe2000000000e */
[----:B------:R-:W-:Y:S01]  /*6a10*/  FFMA R19, R27, R5, R19 ;  /* 0x000000051b137223 */ /* 0x000fe20000000013 */
[----:B------:R-:W-:Y:S02]  /*6a20*/  F2FP.F16.F32.PACK_AB R35, R11, R6 ;  /* 0x000000060b23723e */ /* 0x000fe400000000ff */
[----:B------:R-:W-:Y:S02]  /*6a30*/  F2FP.F16.F32.PACK_AB R8, R9, R8 ;  /* 0x000000080908723e */ /* 0x000fe400000000ff */
[----:B------:R-:W-:Y:S01]  /*6a40*/  F2FP.F16.F32.PACK_AB R9, R15, R10 ;  /* 0x0000000a0f09723e */ /* 0x000fe200000000ff */
[----:B------:R1:W-:Y:S01]  /*6a50*/  STSM.16.M88.4 [R60+0x200], R32 ;  /* 0x000200203c007844 */ /* 0x0003e20000000200 */
[----:B------:R-:W-:Y:S02]  /*6a60*/  F2FP.F16.F32.PACK_AB R10, R13, R12 ;  /* 0x0000000c0d0a723e */ /* 0x000fe400000000ff */
[----:B------:R-:W-:Y:S05]  /*6a70*/  F2FP.F16.F32.PACK_AB R11, R19, R14 ;  /* 0x0000000e130b723e */ /* 0x000fea00000000ff */
[----:B------:R1:W-:Y:S01]  /*6a80*/  STSM.16.M88.4 [R59+0x200], R8 ;  /* 0x000200083b007844 */ /* 0x0003e20000000200 */
[----:B------:R-:W-:Y:S01]  /*6a90*/  @!PT LDS RZ, [RZ] ;  /* 0x00000000fffff984 */ /* 0x000fe20000000800 */
[----:B------:R-:W-:Y:S01]  /*6aa0*/  @!PT LDS RZ, [RZ] ;  /* 0x00000000fffff984 */ /* 0x000fe20000000800 */
[----:B------:R-:W-:Y:S01]  /*6ab0*/  @!PT LDS RZ, [RZ] ;  /* 0x00000000fffff984 */ /* 0x000fe20000000800 */
[----:B------:R-:W-:Y:S01]  /*6ac0*/  @!PT LDS RZ, [RZ] ;  /* 0x00000000fffff984 */ /* 0x000fe20000000800 */
[----:B------:R3:W-:Y:S07]  /*6ad0*/  MEMBAR.ALL.CTA ;  /* 0x0000000000007992 */ /* 0x0007ee0000008000 */
[----:B---3--:R-:W3:Y:S02]  /*6ae0*/  FENCE.VIEW.ASYNC.S ;  /* 0x00000000000073c6 */ /* 0x008ee40000000000 */
[----:B---3--:R-:W-:Y:S06]  /*6af0*/  BAR.SYNC.DEFER_BLOCKING 0x1, 0x80 ;  /* 0x0042000000007b1d */ /* 0x008fec0000010000 */
[----:B------:R-:W-:Y:S05]  /*6b00*/  @P0 BRA `(.L_x_111) ;  /* 0x0000000000280947 */ /* 0x000fea0003800000 */
[----:B------:R-:W3:Y:S01]  /*6b10*/  LDCU.64 UR6, c[0x0][0x348] ;  /* 0x00006900ff0677ac */ /* 0x000ee20008000a00 */
[----:B------:R-:W-:Y:S01]  /*6b20*/  UIADD3 UR4, UPT, UPT, UR44, 0x200, URZ ;  /* 0x000002002c047890 */ /* 0x000fe2000fffe0ff */
[----:B------:R-:W-:Y:S05]  /*6b30*/  UMOV UR51, UR36 ;  /* 0x0000002400337c82 */ /* 0x000fea0008000000 */
[----:B------:R-:W-:Y:S04]  /*6b40*/  MOV R50, UR4 ;  /* 0x0000000400327c02 */ /* 0x000fe80008000f00 */
[----:B------:R-:W-:Y:S01]  /*6b50*/  R2UR UR48, R50 ;  /* 0x00000000323072ca */ /* 0x000fe200000e0000 */
[----:B---3--:R-:W-:Y:S04]  /*6b60*/  UIADD3 UR4, UP0, UPT, UR6, 0x680, URZ ;  /* 0x0000068006047890 */ /* 0x008fe8000ff1e0ff */
[----:B------:R-:W-:Y:S09]  /*6b70*/  UIADD3.X UR5, UPT, UPT, URZ, UR7, URZ, UP0, !UPT ;  /* 0x00000007ff057290 */ /* 0x000ff200087fe4ff */
[----:B------:R3:W-:Y:S01]  /*6b80*/  UTMASTG.3D [UR48], [UR4] ;  /* 0x00000030040073b5 */ /* 0x0007e20008010000 */
[----:B------:R0:W-:Y:S01]  /*6b90*/  UTMACMDFLUSH ;  /* 0x00000000000079b7 */ /* 0x0001e20000000000 */
[----:B---3--:R-:W-:Y:S04]  /*6ba0*/  DEPBAR.LE SB0, 0x1 ;  /* 0x000080400000791a */ /* 0x008fe80000000000 */
.L_x_111:
[----:B------:R-:W-:Y:S05]  /*6bb0*/  BSYNC.RECONVERGENT B0 ;  /* 0x0000000000007941 */ /* 0x000fea0003800200 */
.L_x_110:
[----:B------:R-:W-:Y:S01]  /*6bc0*/  BAR.SYNC.DEFER_BLOCKING 0x1, 0x80 ;  /* 0x0042000000007b1d */ /* 0x000fe20000010000 */
[----:B------:R-:W-:Y:S01]  /*6bd0*/  ISETP.NE.AND P1, PT, R58, RZ, PT ;  /* 0x000000ff3a00720c */ /* 0x000fe20003f25270 */
[----:B------:R-:W-:Y:S01]  /*6be0*/  UISETP.NE.AND UP0, UPT, UR47, URZ, UPT ;  /* 0x000000ff2f00728c */ /* 0x000fe2000bf05270 */
[----:B------:R-:W-:Y:S11]  /*6bf0*/  LEA R4, R61, UR44, 0x3 ;  /* 0x0000002c3d047c11 */ /* 0x000ff6000f8e18ff */
[----:B------:R-:W-:Y:S01]  /*6c00*/  @P1 SHF.L.U32 R3, R55, 0x1f, RZ ;  /* 0x0000001f37031819 */ /* 0x000fe200000006ff */
[----:B------:R-:W-:Y:S06]  /*6c10*/  BRA.U !UP0, `(.L_x_112) ;  /* 0x0000000108247547 */ /* 0x000fec000b800000 */
[----:B------:R-:W3:Y:S01]  /*6c20*/  S2R R0, SR_CgaCtaId ;  /* 0x0000000000007919 */ /* 0x000ee20000008800 */
[----:B------:R-:W-:Y:S01]  /*6c30*/  IMAD.U32 R2, RZ, RZ, UR46 ;  /* 0x0000002eff027e24 */ /* 0x000fe2000f8e00ff */
[----:B------:R-:W-:Y:S04]  /*6c40*/  UIADD3 UR4, UPT, UPT, UR46, 0x1, URZ ;  /* 0x000000012e047890 */ /* 0x000fe8000fffe0ff */
[----:B------:R-:W-:Y:S01]  /*6c50*/  @P1 LEA R2, R2, UR44, 0x3 ;  /* 0x0000002c02021c11 */ /* 0x000fe2000f8e18ff */
[----:B------:R-:W-:Y:S04]  /*6c60*/  UISETP.NE.AND UP0, UPT, UR4, 0x4, UPT ;  /* 0x000000040400788c */ /* 0x000fe8000bf05270 */
[----:B------:R-:W-:Y:S01]  /*6c70*/  @P1 VIADD R2, R2, 0xa0 ;  /* 0x000000a002021836 */ /* 0x000fe20000000000 */
[----:B------:R-:W-:Y:S04]  /*6c80*/  USEL UR46, UR4, URZ, UP0 ;  /* 0x000000ff042e7287 */ /* 0x000fe80008000000 */
[----:B---3--:R-:W-:Y:S04]  /*6c90*/  @P1 PRMT R0, R0, 0x654, R2 ;  /* 0x0000065400001816 */ /* 0x008fe80000000002 */
[----:B------:R3:W-:Y:S04]  /*6ca0*/  @P1 SYNCS.ARRIVE.TRANS64.RED.A1T0 RZ, [R0+URZ], RZ ;  /* 0x000000ff00ff19a7 */ /* 0x0007e800081004ff */
.L_x_112:
[----:B------:R-:W4:Y:S01]  /*6cb0*/  @P1 SYNCS.PHASECHK.TRANS64.TRYWAIT P0, [R4+URZ+0x80], R3 ;  /* 0x00008003040015a7 */ /* 0x000f2200080011ff */
[----:B------:R-:W-:Y:S01]  /*6cc0*/  BSSY B1, `(.L_x_113) ;  /* 0x0000013000017945 */ /* 0x000fe20003800000 */
[----:B----4-:R-:W-:Y:S03]  /*6cd0*/  @P1 SEL R63, RZ, 0x1, !P0 ;  /* 0x00000001ff3f1807 */ /* 0x010fe60004000000 */
[----:B------:R-:W-:Y:S05]  /*6ce0*/  @!P1 BRA `(.L_x_114) ;  /* 0x0000000000409947 */ /* 0x000fea0003800000 */
[----:B------:R-:W-:Y:S01]  /*6cf0*/  ISETP.NE.AND P1, PT, R64, RZ, PT ;  /* 0x000000ff4000720c */ /* 0x000fe20003f25270 */
[----:B------:R-:W-:Y:S01]  /*6d00*/  BSSY B0, `(.L_x_115) ;  /* 0x0000009000007945 */ /* 0x000fe20003800000 */
[----:B------:R-:W-:Y:S11]  /*6d10*/  ISETP.NE.AND P0, PT, R63, RZ, PT ;  /* 0x000000ff3f00720c */ /* 0x000ff60003f05270 */
[----:B------:R-:W-:Y:S05]  /*6d20*/  @P1 IMAD R3, R61, 0x1000, R62 ;  /* 0x000010003d031824 */ /* 0x000fea00078e023e */
[----:B------:R-:W-:Y:S05]  /*6d30*/  @P1 IADD3 R2, PT, PT, R3, UR44, RZ ;  /* 0x0000002c03021c10 */ /* 0x000fea000fffe0ff */
[----:B------:R-:W-:Y:S01]  /*6d40*/  @P1 IMAD.IADD R2, R56, 0x1, R2 ;  /* 0x0000000138021824 */ /* 0x000fe200078e0202 */
[----:B------:R-:W-:Y:S06]  /*6d50*/  @P0 BRA `(.L_x_116) ;  /* 0x00000000000c0947 */ /* 0x000fec0003800000 */
[----:B---3--:R-:W-:Y:S04]  /*6d60*/  SHF.L.U32 R0, R55, 0x1f, RZ ;  /* 0x0000001f37007819 */ /* 0x008fe800000006ff */
[----:B------:R-:W3:Y:S02]  /*6d70*/  SYNCS.PHASECHK.TRANS64.TRYWAIT P0, [R4+URZ+0x80], R0 ;  /* 0x00008000040075a7 */ /* 0x000ee400080011ff */
[----:B---3--:R-:W-:Y:S05]  /*6d80*/  @!P0 BRA `(.L_x_117) ;  /* 0x0000002800088947 */ /* 0x008fea0003800000 */
.L_x_116:
[----:B------:R-:W-:Y:S05]  /*6d90*/  BSYNC B0 ;  /* 0x0000000000007941 */ /* 0x000fea0003800000 */
.L_x_115:
[----:B------:R-:W-:Y:S02]  /*6da0*/  ISETP.NE.AND P0, PT, R64, RZ, PT ;  /* 0x000000ff4000720c */ /* 0x000fe40003f05270 */
[----:B------:R-:W-:Y:S11]  /*6db0*/  IADD3 R61, PT, PT, R61, 0x1, RZ ;  /* 0x000000013d3d7810 */ /* 0x000ff60007ffe0ff */
[----:B------:R-:W-:Y:S05]  /*6dc0*/  @P0 WARPSYNC.ALL ;  /* 0x0000000000000948 */ /* 0x000fea0003800000 */
[----:B------:R4:W1:Y:S04]  /*6dd0*/  @P0 LDSM.16.M88.4 R28, [R3+UR44+0x200] ;  /* 0x0002002c031c083b */ /* 0x0008680008000200 */
[----:B------:R4:W1:Y:S02]  /*6de0*/  @P0 LDSM.16.M88.4 R36, [R2+0x200] ;  /* 0x000200000224083b */ /* 0x0008640000000200 */
.L_x_114:
[----:B------:R-:W-:Y:S05]  /*6df0*/  BSYNC B1 ;  /* 0x0000000000017941 */ /* 0x000fea0003800000 */
.L_x_113:
[----:B---3--:R-:W-:Y:S05]  /*6e00*/  VIADD R0, R25, 0x20 ;  /* 0x0000002019007836 */ /* 0x008fea0000000000 */
[----:B------:R-:W-:Y:S04]  /*6e10*/  SHF.R.U32.HI R0, RZ, 0x15, R0 ;  /* 0x00000015ff007819 */ /* 0x000fe80000011600 */
[----:B------:R-:W-:Y:S11]  /*6e20*/  LOP3.LUT P0, RZ, R0, 0x3, R46, 0x48, !PT ;  /* 0x0000000300ff7812 */ /* 0x000ff6000780482e */
[----:B------:R-:W-:Y:S02]  /*6e30*/  @!UPT UIADD3 URZ, UPT, UPT, URZ, URZ, URZ ;  /* 0x000000fffffff290 */ /* 0x000fe4000fffe0ff */
[----:B------:R-:W-:Y:S05]  /*6e40*/  @!P0 BRA `(.L_x_118) ;  /* 0x0000000000408947 */ /* 0x000fea0003800000 */
[----:B------:R-:W3:Y:S01]  /*6e50*/  LDCU.64 UR8, c[0x4][0x70] ;  /* 0x01000e00ff0877ac */ /* 0x000ee20008000a00 */
[----:B----4-:R-:W-:Y:S01]  /*6e60*/  MOV R3, 0x0 ;  /* 0x0000000000037802 */ /* 0x010fe20000000f00 */
[----:B------:R-:W-:Y:S02]  /*6e70*/  HFMA2 R12, -RZ, RZ, 0, 5.9604644775390625e-08 ;  /* 0x00000001ff0c7431 */ /* 0x000fe400000001ff */
[----:B-1----:R-:W-:Y:S02]  /*6e80*/  IMAD.MOV.U32 R8, RZ, RZ, 0x192 ;  /* 0x00000192ff087424 */ /* 0x002fe400078e00ff */
[----:B------:R-:W-:Y:S01]  /*6e90*/  IMAD.MOV.U32 R13, RZ, RZ, RZ ;  /* 0x000000ffff0d7224 */ /* 0x000fe200078e00ff */
[----:B------:R-:W1:Y:S01]  /*6ea0*/  LDCU.64 UR6, c[0x4][0x78] ;  /* 0x01000f00ff0677ac */ /* 0x000e620008000a00 */
[----:B------:R-:W4:Y:S01]  /*6eb0*/  LDC.64 R2, c[0x4][R3] ;  /* 0x0100000003027b82 */ /* 0x000f220000000a00 */
[----:B------:R-:W5:Y:S01]  /*6ec0*/  LDCU.64 UR4, c[0x4][0x10] ;  /* 0x01000200ff0477ac */ /* 0x000f620008000a00 */
[----:B---3--:R-:W-:Y:S01]  /*6ed0*/  MOV R5, UR9 ;  /* 0x0000000900057c02 */ /* 0x008fe20008000f00 */
[----:B------:R-:W-:Y:S01]  /*6ee0*/  IMAD.U32 R4, RZ, RZ, UR8 ;  /* 0x00000008ff047e24 */ /* 0x000fe2000f8e00ff */
[----:B-1----:R-:W-:Y:S01]  /*6ef0*/  MOV R7, UR7 ;  /* 0x0000000700077c02 */ /* 0x002fe20008000f00 */
[----:B------:R-:W-:Y:S01]  /*6f00*/  IMAD.U32 R6, RZ, RZ, UR6 ;  /* 0x00000006ff067e24 */ /* 0x000fe2000f8e00ff */
[----:B-----5:R-:W-:Y:S01]  /*6f10*/  MOV R11, UR5 ;  /* 0x00000005000b7c02 */ /* 0x020fe20008000f00 */
[----:B------:R-:W-:Y:S02]  /*6f20*/  IMAD.U32 R10, RZ, RZ, UR4 ;  /* 0x00000004ff0a7e24 */ /* 0x000fe4000f8e00ff */
[----:B------:R-:W-:Y:S07]  /*6f30*/  LEPC R20, `(.L_x_118) ;  /* 0x000000001014794e */ /* 0x000fee0000000000 */
[----:B--2-4-:R-:W-:Y:S05]  /*6f40*/  CALL.ABS.NOINC R2 ;  /* 0x0000000002007343 */ /* 0x014fea0003c00000 */
.L_x_118:
[----:B------:R-:W-:Y:S01]  /*6f50*/  ISETP.NE.AND P6, PT, R58, RZ, PT ;  /* 0x000000ff3a00720c */ /* 0x000fe20003fc5270 */
[----:B------:R-:W-:Y:S05]  /*6f60*/  WARPSYNC.ALL ;  /* 0x0000000000007948 */ /* 0x000fea0003800000 */
[----:B------:R-:W-:Y:S01]  /*6f70*/  R2UR UR4, R25 ;  /* 0x00000000190472ca */ /* 0x000fe200000e0000 */
[--C-:B-1--4-:R-:W-:Y:S01]  /*6f80*/  HADD2.F32 R3, -RZ, R28.reuse.H0_H0 ;  /* 0x2000001cff037230 */ /* 0x112fe20000004100 */
[----:B------:R-:W1:Y:S01]  /*6f90*/  S2R R65, SR_CgaCtaId ;  /* 0x0000000000417919 */ /* 0x000e620000008800 */
[--C-:B------:R-:W-:Y:S01]  /*6fa0*/  HADD2.F32 R20, -RZ, R29.reuse.H0_H0 ;  /* 0x2000001dff147230 */ /* 0x100fe20000004100 */
[----:B------:R-:W-:Y:S01]  /*6fb0*/  ISETP.NE.AND P0, PT, R57, RZ, PT ;  /* 0x000000ff3900720c */ /* 0x000fe20003f05270 */
[----:B------:R-:W-:Y:S01]  /*6fc0*/  HADD2.F32 R21, -RZ, R29.H1_H1 ;  /* 0x3000001dff157230 */ /* 0x000fe20000004100 */
[----:B------:R-:W-:Y:S07]  /*6fd0*/  BSSY.RECONVERGENT B0, `(.L_x_119) ;  /* 0x0000051000007945 */ /* 0x000fee0003800200 */
[----:B------:R-:W3:Y:S02]  /*6fe0*/  LDTM.16dp256bit.x4 R4, tmem[UR4+0x20] ;  /* 0x00002004000479ee */ /* 0x000ee40008120000 */
[C---:B---3--:R-:W-:Y:S01]  /*6ff0*/  FMUL R0, R24.reuse, R4 ;  /* 0x0000000418007220 */ /* 0x048fe20000400000 */
[----:B------:R-:W-:Y:S02]  /*7000*/  HADD2.F32 R4, -RZ, R28.H1_H1 ;  /* 0x3000001cff047230 */ /* 0x000fe40000004100 */
[C---:B------:R-:W-:Y:S01]  /*7010*/  FMUL R2, R24.reuse, R5 ;  /* 0x0000000518027220 */ /* 0x040fe20000400000 */
[C---:B------:R-:W-:Y:S01]  /*7020*/  FMUL R7, R24.reuse, R7 ;  /* 0x0000000718077220 */ /* 0x040fe20000400000 */
[C---:B------:R-:W-:Y:S01]  /*7030*/  FFMA R0, R27.reuse, R3, R0 ;  /* 0x000000031b007223 */ /* 0x040fe20000000000 */
[C---:B------:R-:W-:Y:S01]  /*7040*/  FMUL R3, R24.reuse, R6 ;  /* 0x0000000618037220 */ /* 0x040fe20000400000 */
[C---:B------:R-:W-:Y:S01]  /*7050*/  FFMA R2, R27.reuse, R4, R2 ;  /* 0x000000041b027223 */ /* 0x040fe20000000002 */
[C---:B------:R-:W-:Y:S01]  /*7060*/  FMUL R4, R24.reuse, R8 ;  /* 0x0000000818047220 */ /* 0x040fe20000400000 */
[----:B------:R-:W-:Y:S01]  /*7070*/  FMUL R8, R24, R12 ;  /* 0x0000000c18087220 */ /* 0x000fe20000400000 */
[C---:B------:R-:W-:Y:S01]  /*7080*/  FFMA R3, R27.reuse, R20, R3 ;  /* 0x000000141b037223 */ /* 0x040fe20000000003 */
[----:B------:R-:W-:Y:S01]  /*7090*/  FFMA R7, R27, R21, R7 ;  /* 0x000000151b077223 */ /* 0x000fe20000000007 */
[----:B------:R-:W-:Y:S01]  /*70a0*/  F2FP.F16.F32.PACK_AB R32, R2, R0 ;  /* 0x000000000220723e */ /* 0x000fe200000000ff */
[C---:B------:R-:W-:Y:S01]  /*70b0*/  FMUL R12, R24.reuse, R16 ;  /* 0x00000010180c7220 */ /* 0x040fe20000400000 */
[--C-:B------:R-:W-:Y:S02]  /*70c0*/  HADD2.F32 R16, -RZ, R30.reuse.H0_H0 ;  /* 0x2000001eff107230 */ /* 0x100fe40000004100 */
[C---:B------:R-:W-:Y:S01]  /*70d0*/  FMUL R5, R24.reuse, R9 ;  /* 0x0000000918057220 */ /* 0x040fe20000400000 */
[----:B------:R-:W-:Y:S01]  /*70e0*/  F2FP.F16.F32.PACK_AB R33, R7, R3 ;  /* 0x000000030721723e */ /* 0x000fe200000000ff */
[----:B------:R-:W-:Y:S02]  /*70f0*/  HADD2.F32 R0, -RZ, R30.H1_H1 ;  /* 0x3000001eff007230 */ /* 0x000fe40000004100 */
[C---:B------:R-:W-:Y:S01]  /*7100*/  FMUL R6, R24.reuse, R10 ;  /* 0x0000000a18067220 */ /* 0x040fe20000400000 */
[--C-:B------:R-:W-:Y:S02]  /*7110*/  HADD2.F32 R2, -RZ, R31.reuse.H0_H0 ;  /* 0x2000001fff027230 */ /* 0x100fe40000004100 */
[C---:B------:R-:W-:Y:S01]  /*7120*/  FMUL R11, R24.reuse, R11 ;  /* 0x0000000b180b7220 */ /* 0x040fe20000400000 */
[----:B------:R-:W-:Y:S02]  /*7130*/  HADD2.F32 R3, -RZ, R31.H1_H1 ;  /* 0x3000001fff037230 */ /* 0x000fe40000004100 */
[C---:B------:R-:W-:Y:S01]  /*7140*/  FFMA R4, R27.reuse, R16, R4 ;  /* 0x000000101b047223 */ /* 0x040fe20000000004 */
[C---:B------:R-:W-:Y:S01]  /*7150*/  FFMA R5, R27.reuse, R0, R5 ;  /* 0x000000001b057223 */ /* 0x040fe20000000005 */
[C---:B------:R-:W-:Y:S01]  /*7160*/  FFMA R6, R27.reuse, R2, R6 ;  /* 0x000000021b067223 */ /* 0x040fe20000000006 */
[--C-:B------:R-:W-:Y:S02]  /*7170*/  HADD2.F32 R0, -RZ, R36.reuse.H0_H0 ;  /* 0x20000024ff007230 */ /* 0x100fe40000004100 */
[----:B------:R-:W-:Y:S01]  /*7180*/  FFMA R11, R27, R3, R11 ;  /* 0x000000031b0b7223 */ /* 0x000fe2000000000b */
[----:B------:R-:W-:Y:S01]  /*7190*/  HADD2.F32 R2, -RZ, R36.H1_H1 ;  /* 0x30000024ff027230 */ /* 0x000fe20000004100 */
[----:B------:R-:W-:Y:S01]  /*71a0*/  F2FP.F16.F32.PACK_AB R34, R5, R4 ;  /* 0x000000040522723e */ /* 0x000fe200000000ff */
[C---:B------:R-:W-:Y:S01]  /*71b0*/  FMUL R9, R24.reuse, R13 ;  /* 0x0000000d18097220 */ /* 0x040fe20000400000 */
[--C-:B------:R-:W-:Y:S01]  /*71c0*/  HADD2.F32 R3, -RZ, R37.reuse.H0_H0 ;  /* 0x20000025ff037230 */ /* 0x100fe20000004100 */
[----:B------:R-:W-:Y:S01]  /*71d0*/  F2FP.F16.F32.PACK_AB R35, R11, R6 ;  /* 0x000000060b23723e */ /* 0x000fe200000000ff */
[C---:B------:R-:W-:Y:S01]  /*71e0*/  FMUL R10, R24.reuse, R14 ;  /* 0x0000000e180a7220 */ /* 0x040fe20000400000 */
[C---:B------:R-:W-:Y:S01]  /*71f0*/  FFMA R8, R27.reuse, R0, R8 ;  /* 0x000000001b087223 */ /* 0x040fe20000000008 */
[C---:B------:R-:W-:Y:S01]  /*7200*/  FFMA R9, R27.reuse, R2, R9 ;  /* 0x000000021b097223 */ /* 0x040fe20000000009 */
[----:B------:R-:W-:Y:S01]  /*7210*/  HADD2.F32 R0, -RZ, R37.H1_H1 ;  /* 0x30000025ff007230 */ /* 0x000fe20000004100 */
[----:B------:R3:W-:Y:S01]  /*7220*/  STSM.16.M88.4 [R60+0x1200], R32 ;  /* 0x001200203c007844 */ /* 0x0007e20000000200 */
[----:B------:R-:W-:Y:S01]  /*7230*/  FFMA R10, R27, R3, R10 ;  /* 0x000000031b0a7223 */ /* 0x000fe2000000000a */
[C---:B------:R-:W-:Y:S01]  /*7240*/  FMUL R15, R24.reuse, R15 ;  /* 0x0000000f180f7220 */ /* 0x040fe20000400000 */
[----:B------:R-:W-:Y:S01]  /*7250*/  F2FP.F16.F32.PACK_AB R8, R9, R8 ;  /* 0x000000080908723e */ /* 0x000fe200000000ff */
[--C-:B------:R-:W-:Y:S02]  /*7260*/  HADD2.F32 R2, -RZ, R38.reuse.H0_H0 ;  /* 0x20000026ff027230 */ /* 0x100fe40000004100 */
[C---:B------:R-:W-:Y:S01]  /*7270*/  FMUL R13, R24.reuse, R17 ;  /* 0x00000011180d7220 */ /* 0x040fe20000400000 */
[----:B------:R-:W-:Y:S02]  /*7280*/  HADD2.F32 R3, -RZ, R38.H1_H1 ;  /* 0x30000026ff037230 */ /* 0x000fe40000004100 */
[C---:B------:R-:W-:Y:S01]  /*7290*/  FMUL R14, R24.reuse, R18 ;  /* 0x00000012180e7220 */ /* 0x040fe20000400000 */
[--C-:B------:R-:W-:Y:S02]  /*72a0*/  HADD2.F32 R4, -RZ, R39.reuse.H0_H0 ;  /* 0x20000027ff047230 */ /* 0x100fe40000004100 */
[C---:B------:R-:W-:Y:S01]  /*72b0*/  FFMA R15, R27.reuse, R0, R15 ;  /* 0x000000001b0f7223 */ /* 0x040fe2000000000f */
[----:B------:R-:W-:Y:S01]  /*72c0*/  MOV R0, UR46 ;  /* 0x0000002e00007c02 */ /* 0x000fe20008000f00 */
[----:B------:R-:W-:Y:S02]  /*72d0*/  HADD2.F32 R5, -RZ, R39.H1_H1 ;  /* 0x30000027ff057230 */ /* 0x000fe40000004100 */
[----:B------:R-:W-:Y:S01]  /*72e0*/  FMUL R19, R24, R19 ;  /* 0x0000001318137220 */ /* 0x000fe20000400000 */
[C---:B------:R-:W-:Y:S01]  /*72f0*/  FFMA R12, R27.reuse, R2, R12 ;  /* 0x000000021b0c7223 */ /* 0x040fe2000000000c */
[C---:B------:R-:W-:Y:S01]  /*7300*/  FFMA R13, R27.reuse, R3, R13 ;  /* 0x000000031b0d7223 */ /* 0x040fe2000000000d */
[C---:B------:R-:W-:Y:S01]  /*7310*/  FFMA R14, R27.reuse, R4, R14 ;  /* 0x000000041b0e7223 */ /* 0x040fe2000000000e */
[----:B------:R-:W-:Y:S01]  /*7320*/  FFMA R19, R27, R5, R19 ;  /* 0x000000051b137223 */ /* 0x000fe20000000013 */
[----:B------:R-:W-:Y:S02]  /*7330*/  F2FP.F16.F32.PACK_AB R9, R15, R10 ;  /* 0x0000000a0f09723e */ /* 0x000fe400000000ff */
[----:B------:R-:W-:Y:S02]  /*7340*/  F2FP.F16.F32.PACK_AB R10, R13, R12 ;  /* 0x0000000c0d0a723e */ /* 0x000fe400000000ff */
[----:B------:R-:W-:Y:S02]  /*7350*/  F2FP.F16.F32.PACK_AB R11, R19, R14 ;  /* 0x0000000e130b723e */ /* 0x000fe400000000ff */
[----:B------:R-:W-:Y:S02]  /*7360*/  @P6 LEA R0, R0, UR44, 0x3 ;  /* 0x0000002c00006c11 */ /* 0x000fe4000f8e18ff */
[----:B------:R-:W-:Y:S01]  /*7370*/  LEA R2, R61, UR44, 0x3 ;  /* 0x0000002c3d027c11 */ /* 0x000fe2000f8e18ff */
[----:B------:R3:W-:Y:S01]  /*7380*/  STSM.16.M88.4 [R59+0x1200], R8 ;  /* 0x001200083b007844 */ /* 0x0007e20000000200 */
[----:B------:R-:W-:Y:S02]  /*7390*/  @P6 IADD3 R0, PT, PT, R0, 0xa0, RZ ;  /* 0x000000a000006810 */ /* 0x000fe40007ffe0ff */
[----:B------:R-:W-:Y:S01]  /*73a0*/  @P6 SHF.L.U32 R3, R55, 0x1f, RZ ;  /* 0x0000001f37036819 */ /* 0x000fe200000006ff */
[----:B------:R-:W-:Y:S01]  /*73b0*/  @!PT LDS RZ, [RZ] ;  /* 0x00000000fffff984 */ /* 0x000fe20000000800 */
[----:B------:R-:W-:Y:S01]  /*73c0*/  @!PT LDS RZ, [RZ] ;  /* 0x00000000fffff984 */ /* 0x000fe20000000800 */
[----:B------:R-:W-:Y:S01]  /*73d0*/  @!PT LDS RZ, [RZ] ;  /* 0x00000000fffff984 */ /* 0x000fe20000000800 */
[----:B------:R-:W-:Y:S01]  /*73e0*/  @!PT LDS RZ, [RZ] ;  /* 0x00000000fffff984 */ /* 0x000fe20000000800 */
[----:B------:R4:W-:Y:S06]  /*73f0*/  MEMBAR.ALL.CTA ;  /* 0x0000000000007992 */ /* 0x0009ec0000008000 */
[----:B----4-:R-:W4:Y:S01]  /*7400*/  FENCE.VIEW.ASYNC.S ;  /* 0x00000000000073c6 */ /* 0x010f220000000000 */
[----:B-1----:R-:W-:Y:S01]  /*7410*/  @P6 PRMT R0, R65, 0x654, R0 ;  /* 0x0000065441006816 */ /* 0x002fe20000000000 */
[----:B----4-:R-:W-:Y:S06]  /*7420*/  BAR.SYNC.DEFER_BLOCKING 0x1, 0x80 ;  /* 0x0042000000007b1d */ /* 0x010fec0000010000 */
[----:B------:R-:W-:Y:S05]  /*7430*/  @P0 BRA `(.L_x_120) ;  /* 0x0000000000280947 */ /* 0x000fea0003800000 */
[----:B------:R-:W1:Y:S01]  /*7440*/  LDCU.64 UR6, c[0x0][0x348] ;  /* 0x00006900ff0677ac */ /* 0x000e620008000a00 */
[----:B------:R-:W-:Y:S02]  /*7450*/  UIADD3 UR9, UPT, UPT, UR49, 0x20, URZ ;  /* 0x0000002031097890 */ /* 0x000fe4000fffe0ff */
[----:B------:R-:W-:Y:S01]  /*7460*/  UIADD3 UR8, UPT, UPT, UR44, 0x1200, URZ ;  /* 0x000012002c087890 */ /* 0x000fe2000fffe0ff */
[----:B------:R-:W-:Y:S01]  /*7470*/  UMOV UR10, UR50 ;  /* 0x00000032000a7c82 */ /* 0x000fe20008000000 */
[----:B------:R-:W-:Y:S01]  /*7480*/  UMOV UR11, UR36 ;  /* 0x00000024000b7c82 */ /* 0x000fe20008000000 */
[----:B-1----:R-:W-:Y:S04]  /*7490*/  UIADD3 UR4, UP0, UPT, UR6, 0x680, URZ ;  /* 0x0000068006047890 */ /* 0x002fe8000ff1e0ff */
[----:B------:R-:W-:Y:S09]  /*74a0*/  UIADD3.X UR5, UPT, UPT, URZ, UR7, URZ, UP0, !UPT ;  /* 0x00000007ff057290 */ /* 0x000ff200087fe4ff */
[----:B------:R1:W-:Y:S01]  /*74b0*/  UTMASTG.3D [UR8], [UR4] ;  /* 0x00000008040073b5 */ /* 0x0003e20008010000 */
[----:B------:R0:W-:Y:S01]  /*74c0*/  UTMACMDFLUSH ;  /* 0x00000000000079b7 */ /* 0x0001e20000000000 */
[----:B-1----:R-:W-:Y:S04]  /*74d0*/  DEPBAR.LE SB0, 0x1 ;  /* 0x000080400000791a */ /* 0x002fe80000000000 */
.L_x_120:
[----:B------:R-:W-:Y:S05]  /*74e0*/  BSYNC.RECONVERGENT B0 ;  /* 0x0000000000007941 */ /* 0x000fea0003800200 */
.L_x_119:
[----:B------:R-:W-:Y:S01]  /*74f0*/  BAR.SYNC.DEFER_BLOCKING 0x1, 0x80 ;  /* 0x0042000000007b1d */ /* 0x000fe20000010000 */
[----:B------:R-:W-:Y:S04]  /*7500*/  UIADD3 UR4, UPT, UPT, UR46, 0x1, URZ ;  /* 0x000000012e047890 */ /* 0x000fe8000fffe0ff */
[----:B------:R-:W-:Y:S04]  /*7510*/  UISETP.NE.AND UP0, UPT, UR4, 0x4, UPT ;  /* 0x000000040400788c */ /* 0x000fe8000bf05270 */
[----:B------:R-:W-:Y:S01]  /*7520*/  USEL UR45, UR4, URZ, UP0 ;  /* 0x000000ff042d7287 */ /* 0x000fe20008000000 */
[----:B------:R1:W-:Y:S01]  /*7530*/  @P6 SYNCS.ARRIVE.TRANS64.RED.A1T0 RZ, [R0+URZ], RZ ;  /* 0x000000ff00ff69a7 */ /* 0x0003e200081004ff */
[----:B------:R-:W-:Y:S01]  /*7540*/  BSSY B1, `(.L_x_121) ;  /* 0x0000014000017945 */ /* 0x000fe20003800000 */
[----:B------:R-:W4:Y:S02]  /*7550*/  @P6 SYNCS.PHASECHK.TRANS64.TRYWAIT P0, [R2+URZ+0x80], R3 ;  /* 0x00008003020065a7 */ /* 0x000f2400080011ff */
[----:B----4-:R-:W-:Y:S01]  /*7560*/  @P6 SEL R63, RZ, 0x1, !P0 ;  /* 0x00000001ff3f6807 */ /* 0x010fe20004000000 */
[----:B-1----:R-:W-:Y:S06]  /*7570*/  @!P6 BRA `(.L_x_122) ;  /* 0x000000000040e947 */ /* 0x002fec0003800000 */
[----:B------:R-:W-:Y:S01]  /*7580*/  ISETP.NE.AND P1, PT, R64, RZ, PT ;  /* 0x000000ff4000720c */ /* 0x000fe20003f25270 */
[----:B------:R-:W-:Y:S01]  /*7590*/  BSSY B0, `(.L_x_123) ;  /* 0x0000009000007945 */ /* 0x000fe20003800000 */
[----:B------:R-:W-:Y:S11]  /*75a0*/  ISETP.NE.AND P0, PT, R63, RZ, PT ;  /* 0x000000ff3f00720c */ /* 0x000ff60003f05270 */
[----:B------:R-:W-:Y:S05]  /*75b0*/  @P1 IMAD R3, R61, 0x1000, R62 ;  /* 0x000010003d031824 */ /* 0x000fea00078e023e */
[----:B------:R-:W-:Y:S05]  /*75c0*/  @P1 IADD3 R0, PT, PT, R3, UR44, RZ ;  /* 0x0000002c03001c10 */ /* 0x000fea000fffe0ff */
[----:B------:R-:W-:Y:S01]  /*75d0*/  @P1 IMAD.IADD R0, R56, 0x1, R0 ;  /* 0x0000000138001824 */ /* 0x000fe200078e0200 */
[----:B------:R-:W-:Y:S06]  /*75e0*/  @P0 BRA `(.L_x_124) ;  /* 0x00000000000c0947 */ /* 0x000fec0003800000 */
[----:B------:R-:W-:Y:S04]  /*75f0*/  SHF.L.U32 R4, R55, 0x1f, RZ ;  /* 0x0000001f37047819 */ /* 0x000fe800000006ff */
[----:B------:R-:W1:Y:S02]  /*7600*/  SYNCS.PHASECHK.TRANS64.TRYWAIT P0, [R2+URZ+0x80], R4 ;  /* 0x00008004020075a7 */ /* 0x000e6400080011ff */
[----:B-1----:R-:W-:Y:S05]  /*7610*/  @!P0 BRA `(.L_x_125) ;  /* 0x0000001c00f88947 */ /* 0x002fea0003800000 */
.L_x_124:
[----:B------:R-:W-:Y:S05]  /*7620*/  BSYNC B0 ;  /* 0x0000000000007941 */ /* 0x000fea0003800000 */
.L_x_123:
[----:B------:R-:W-:Y:S02]  /*7630*/  ISETP.NE.AND P0, PT, R64, RZ, PT ;  /* 0x000000ff4000720c */ /* 0x000fe40003f05270 */
[----:B------:R-:W-:Y:S11]  /*7640*/  IADD3 R61, PT, PT, R61, 0x1, RZ ;  /* 0x000000013d3d7810 */ /* 0x000ff60007ffe0ff */
[----:B------:R-:W-:Y:S05]  /*7650*/  @P0 WARPSYNC.ALL ;  /* 0x0000000000000948 */ /* 0x000fea0003800000 */
[----:B------:R4:W1:Y:S04]  /*7660*/  @P0 LDSM.16.M88.4 R28, [R3+UR44+0x200] ;  /* 0x0002002c031c083b */ /* 0x0008680008000200 */
[----:B------:R4:W1:Y:S02]  /*7670*/  @P0 LDSM.16.M88.4 R36, [R0+0x200] ;  /* 0x000200000024083b */ /* 0x0008640000000200 */
.L_x_122:
[----:B------:R-:W-:Y:S05]  /*7680*/  BSYNC B1 ;  /* 0x0000000000017941 */ /* 0x000fea0003800000 */
.L_x_121:
[----:B----4-:R-:W-:Y:S05]  /*7690*/  VIADD R0, R25, 0x40 ;  /* 0x0000004019007836 */ /* 0x010fea0000000000 */
[----:B------:R-:W-:Y:S04]  /*76a0*/  SHF.R.U32.HI R0, RZ, 0x15, R0 ;  /* 0x00000015ff007819 */ /* 0x000fe80000011600 */
[----:B------:R-:W-:Y:S11]  /*76b0*/  LOP3.LUT P0, RZ, R0, 0x3, R46, 0x48, !PT ;  /* 0x0000000300ff7812 */ /* 0x000ff6000780482e */
[----:B------:R-:W-:Y:S02]  /*76c0*/  @!UPT UIADD3 URZ, UPT, UPT, URZ, URZ, URZ ;  /* 0x000000fffffff290 */ /* 0x000fe4000fffe0ff */
[----:B------:R-:W-:Y:S05]  /*76d0*/  @!P0 BRA `(.L_x_126) ;  /* 0x0000000000408947 */ /* 0x000fea0003800000 */
[----:B------:R-:W4:Y:S01]  /*76e0*/  LDCU.64 UR8, c[0x4][0x70] ;  /* 0x01000e00ff0877ac */ /* 0x000f220008000a00 */
[----:B------:R-:W-:Y:S01]  /*76f0*/  MOV R3, 0x0 ;  /* 0x0000000000037802 */ /* 0x000fe20000000f00 */
[----:B------:R-:W-:Y:S02]  /*7700*/  HFMA2 R12, -RZ, RZ, 0, 5.9604644775390625e-08 ;  /* 0x00000001ff0c7431 */ /* 0x000fe400000001ff */
[----:B---3--:R-:W-:Y:S02]  /*7710*/  IMAD.MOV.U32 R8, RZ, RZ, 0x192 ;  /* 0x00000192ff087424 */ /* 0x008fe400078e00ff */
[----:B------:R-:W-:Y:S01]  /*7720*/  IMAD.MOV.U32 R13, RZ, RZ, RZ ;  /* 0x000000ffff0d7224 */ /* 0x000fe200078e00ff */
[----:B------:R-:W3:Y:S01]  /*7730*/  LDCU.64 UR6, c[0x4][0x78] ;  /* 0x01000f00ff0677ac */ /* 0x000ee20008000a00 */
[----:B-1----:R-:W1:Y:S01]  /*7740*/  LDC.64 R2, c[0x4][R3] ;  /* 0x0100000003027b82 */ /* 0x002e620000000a00 */
[----:B------:R-:W5:Y:S01]  /*7750*/  LDCU.64 UR4, c[0x4][0x10] ;  /* 0x01000200ff0477ac */ /* 0x000f620008000a00 */
[----:B----4-:R-:W-:Y:S01]  /*7760*/  MOV R5, UR9 ;  /* 0x0000000900057c02 */ /* 0x010fe20008000f00 */
[----:B------:R-:W-:Y:S01]  /*7770*/  IMAD.U32 R4, RZ, RZ, UR8 ;  /* 0x00000008ff047e24 */ /* 0x000fe2000f8e00ff */
[----:B---3--:R-:W-:Y:S01]  /*7780*/  MOV R7, UR7 ;  /* 0x0000000700077c02 */ /* 0x008fe20008000f00 */
[----:B------:R-:W-:Y:S01]  /*7790*/  IMAD.U32 R6, RZ, RZ, UR6 ;  /* 0x00000006ff067e24 */ /* 0x000fe2000f8e00ff */
[----:B-----5:R-:W-:Y:S01]  /*77a0*/  MOV R11, UR5 ;  /* 0x00000005000b7c02 */ /* 0x020fe20008000f00 */
[----:B------:R-:W-:Y:S02]  /*77b0*/  IMAD.U32 R10, RZ, RZ, UR4 ;  /* 0x00000004ff0a7e24 */ /* 0x000fe4000f8e00ff */
[----:B------:R-:W-:Y:S07]  /*77c0*/  LEPC R20, `(.L_x_126) ;  /* 0x000000001014794e */ /* 0x000fee0000000000 */
[----:B-12---:R-:W-:Y:S05]  /*77d0*/  CALL.ABS.NOINC R2 ;  /* 0x0000000002007343 */ /* 0x006fea0003c00000 */
.L_x_126:
[----:B------:R-:W-:Y:S01]  /*77e0*/  ISETP.NE.AND P6, PT, R58, RZ, PT ;  /* 0x000000ff3a00720c */ /* 0x000fe20003fc5270 */
[----:B------:R-:W-:Y:S05]  /*77f0*/  WARPSYNC.ALL ;  /* 0x0000000000007948 */ /* 0x000fea0003800000 */
[----:B------:R-:W-:Y:S01]  /*7800*/  R2UR UR4, R25 ;  /* 0x00000000190472ca */ /* 0x000fe200000e0000 */
[--C-:B-1----:R-:W-:Y:S01]  /*7810*/  HADD2.F32 R3, -RZ, R28.reuse.H0_H0 ;  /* 0x2000001cff037230 */ /* 0x102fe20000004100 */
[----:B------:R-:W-:Y:S01]  /*7820*/  ISETP.NE.AND P0, PT, R57, RZ, PT ;  /* 0x000000ff3900720c */ /* 0x000fe20003f05270 */
[--C-:B------:R-:W-:Y:S01]  /*7830*/  HADD2.F32 R20, -RZ, R29.reuse.H0_H0 ;  /* 0x2000001dff147230 */ /* 0x100fe20000004100 */
[----:B------:R-:W-:Y:S01]  /*7840*/  BSSY.RECONVERGENT B0, `(.L_x_127) ;  /* 0x0000052000007945 */ /* 0x000fe20003800200 */
[----:B------:R-:W-:Y:S08]  /*7850*/  HADD2.F32 R21, -RZ, R29.H1_H1 ;  /* 0x3000001dff157230 */ /* 0x000ff00000004100 */
[----:B---3--:R-:W1:Y:S02]  /*7860*/  LDTM.16dp256bit.x4 R4, tmem[UR4+0x40] ;  /* 0x00004004000479ee */ /* 0x008e640008120000 */
[C---:B-1----:R-:W-:Y:S01]  /*7870*/  FMUL R0, R24.reuse, R4 ;  /* 0x0000000418007220 */ /* 0x042fe20000400000 */
[----:B------:R-:W-:Y:S02]  /*7880*/  HADD2.F32 R4, -RZ, R28.H1_H1 ;  /* 0x3000001cff047230 */ /* 0x000fe40000004100 */
[C---:B------:R-:W-:Y:S01]  /*7890*/  FMUL R2, R24.reuse, R5 ;  /* 0x0000000518027220 */ /* 0x040fe20000400000 */
[C---:B------:R-:W-:Y:S01]  /*78a0*/  FMUL R7, R24.reuse, R7 ;  /* 0x0000000718077220 */ /* 0x040fe20000400000 */
[C---:B------:R-:W-:Y:S01]  /*78b0*/  FFMA R0, R27.reuse, R3, R0 ;  /* 0x000000031b007223 */ /* 0x040fe20000000000 */
[C---:B------:R-:W-:Y:S01]  /*78c0*/  FMUL R3, R24.reuse, R6 ;  /* 0x0000000618037220 */ /* 0x040fe20000400000 */
[C---:B------:R-:W-:Y:S01]  /*78d0*/  FFMA R2, R27.reuse, R4, R2 ;  /* 0x000000041b027223 */ /* 0x040fe20000000002 */
[C---:B------:R-:W-:Y:S01]  /*78e0*/  FMUL R4, R24.reuse, R8 ;  /* 0x0000000818047220 */ /* 0x040fe20000400000 */
[C---:B------:R-:W-:Y:S01]  /*78f0*/  FMUL R8, R24.reuse, R12 ;  /* 0x0000000c18087220 */ /* 0x040fe20000400000 */
[----:B------:R-:W-:Y:S01]  /*7900*/  FMUL R12, R24, R16 ;  /* 0x00000010180c7220 */ /* 0x000fe20000400000 */
[C---:B------:R-:W-:Y:S01]  /*7910*/  FFMA R3, R27.reuse, R20, R3 ;  /* 0x000000141b037223 */ /* 0x040fe20000000003 */
[----:B------:R-:W-:Y:S01]  /*7920*/  F2FP.F16.F32.PACK_AB R32, R2, R0 ;  /* 0x000000000220723e */ /* 0x000fe200000000ff */
[--C-:B------:R-:W-:Y:S02]  /*7930*/  HADD2.F32 R16, -RZ, R30.reuse.H0_H0 ;  /* 0x2000001eff107230 */ /* 0x100fe40000004100 */
[C---:B------:R-:W-:Y:S01]  /*7940*/  FMUL R5, R24.reuse, R9 ;  /* 0x0000000918057220 */ /* 0x040fe20000400000 */
[----:B------:R-:W-:Y:S02]  /*7950*/  HADD2.F32 R0, -RZ, R30.H1_H1 ;  /* 0x3000001eff007230 */ /* 0x000fe40000004100 */
[C---:B------:R-:W-:Y:S01]  /*7960*/  FFMA R7, R27.reuse, R21, R7 ;  /* 0x000000151b077223 */ /* 0x040fe20000000007 */
[--C-:B------:R-:W-:Y:S02]  /*7970*/  HADD2.F32 R2, -RZ, R31.reuse.H0_H0 ;  /* 0x2000001fff027230 */ /* 0x100fe40000004100 */
[C---:B------:R-:W-:Y:S01]  /*7980*/  FMUL R6, R24.reuse, R10 ;  /* 0x0000000a18067220 */ /* 0x040fe20000400000 */
[C---:B------:R-:W-:Y:S01]  /*7990*/  FFMA R4, R27.reuse, R16, R4 ;  /* 0x000000101b047223 */ /* 0x040fe20000000004 */
[----:B------:R-:W-:Y:S01]  /*79a0*/  FFMA R5, R27, R0, R5 ;  /* 0x000000001b057223 */ /* 0x000fe20000000005 */
[----:B------:R-:W-:Y:S01]  /*79b0*/  F2FP.F16.F32.PACK_AB R33, R7, R3 ;  /* 0x000000030721723e */ /* 0x000fe200000000ff */
[----:B------:R-:W-:Y:S02]  /*79c0*/  HADD2.F32 R16, -RZ, R31.H1_H1 ;  /* 0x3000001fff107230 */ /* 0x000fe40000004100 */
        /* <DEDUP_REMOVED lines=9> */
[C---:B------:R-:W-:Y:S01]  /*7a60*/  FFMA R8, R27.reuse, R0, R8 ;  /* 0x000000001b087223 */ /* 0x040fe20000000008 */
[C---:B------:R-:W-:Y:S01]  /*7a70*/  FFMA R9, R27.reuse, R2, R9 ;  /* 0x000000021b097223 */ /* 0x040fe20000000009 */
[----:B------:R-:W-:Y:S02]  /*7a80*/  HADD2.F32 R0, -RZ, R37.H1_H1 ;  /* 0x30000025ff007230 */ /* 0x000fe40000004100 */
[----:B------:R-:W-:Y:S01]  /*7a90*/  FFMA R10, R27, R3, R10 ;  /* 0x000000031b0a7223 */ /* 0x000fe2000000000a */
[----:B------:R-:W-:Y:S01]  /*7aa0*/  F2FP.F16.F32.PACK_AB R35, R11, R6 ;  /* 0x000000060b23723e */ /* 0x000fe200000000ff */
[C---:B------:R-:W-:Y:S01]  /*7ab0*/  FMUL R15, R24.reuse, R15 ;  /* 0x0000000f180f7220 */ /* 0x040fe20000400000 */
[--C-:B------:R-:W-:Y:S02]  /*7ac0*/  HADD2.F32 R2, -RZ, R38.reuse.H0_H0 ;  /* 0x20000026ff027230 */ /* 0x100fe40000004100 */
[C---:B------:R-:W-:Y:S01]  /*7ad0*/  FMUL R13, R24.reuse, R17 ;  /* 0x00000011180d7220 */ /* 0x040fe20000400000 */
[----:B------:R-:W-:Y:S01]  /*7ae0*/  HADD2.F32 R3, -RZ, R38.H1_H1 ;  /* 0x30000026ff037230 */ /* 0x000fe20000004100 */
[----:B------:R1:W-:Y:S01]  /*7af0*/  STSM.16.M88.4 [R60+0x2200], R32 ;  /* 0x002200203c007844 */ /* 0x0003e20000000200 */
[----:B------:R-:W-:Y:S01]  /*7b00*/  F2FP.F16.F32.PACK_AB R8, R9, R8 ;  /* 0x000000080908723e */ /* 0x000fe200000000ff */
[--C-:B------:R-:W-:Y:S02]  /*7b10*/  HADD2.F32 R4, -RZ, R39.reuse.H0_H0 ;  /* 0x20000027ff047230 */ /* 0x100fe40000004100 */
[C---:B------:R-:W-:Y:S01]  /*7b20*/  FMUL R14, R24.reuse, R18 ;  /* 0x00000012180e7220 */ /* 0x040fe20000400000 */
[----:B------:R-:W-:Y:S02]  /*7b30*/  HADD2.F32 R5, -RZ, R39.H1_H1 ;  /* 0x30000027ff057230 */ /* 0x000fe40000004100 */
[C---:B------:R-:W-:Y:S01]  /*7b40*/  FFMA R15, R27.reuse, R0, R15 ;  /* 0x000000001b0f7223 */ /* 0x040fe2000000000f */
[----:B------:R-:W-:Y:S01]  /*7b50*/  MOV R0, UR45 ;  /* 0x0000002d00007c02 */ /* 0x000fe20008000f00 */
        /* <DEDUP_REMOVED lines=18> */
[----:B---3--:R-:W3:Y:S01]  /*7c80*/  FENCE.VIEW.ASYNC.S ;  /* 0x00000000000073c6 */ /* 0x008ee20000000000 */
[----:B------:R-:W-:Y:S01]  /*7c90*/  @P6 PRMT R0, R65, 0x654, R0 ;  /* 0x0000065441006816 */ /* 0x000fe20000000000 */
[----:B---3--:R-:W-:Y:S06]  /*7ca0*/  BAR.SYNC.DEFER_BLOCKING 0x1, 0x80 ;  /* 0x0042000000007b1d */ /* 0x008fec0000010000 */
[----:B------:R-:W-:Y:S05]  /*7cb0*/  @P0 BRA `(.L_x_128) ;  /* 0x0000000000280947 */ /* 0x000fea0003800000 */
[----:B------:R-:W3:Y:S01]  /*7cc0*/  LDCU.64 UR6, c[0x0][0x348] ;  /* 0x00006900ff0677ac */ /* 0x000ee20008000a00 */
[----:B------:R-:W-:Y:S02]  /*7cd0*/  UIADD3 UR9, UPT, UPT, UR49, 0x40, URZ ;  /* 0x0000004031097890 */ /* 0x000fe4000fffe0ff */
[----:B------:R-:W-:Y:S01]  /*7ce0*/  UIADD3 UR8, UPT, UPT, UR44, 0x2200, URZ ;  /* 0x000022002c087890 */ /* 0x000fe2000fffe0ff */
[----:B------:R-:W-:Y:S01]  /*7cf0*/  UMOV UR10, UR50 ;  /* 0x00000032000a7c82 */ /* 0x000fe20008000000 */
[----:B------:R-:W-:Y:S01]  /*7d00*/  UMOV UR11, UR36 ;  /* 0x00000024000b7c82 */ /* 0x000fe20008000000 */
[----:B---3--:R-:W-:Y:S04]  /*7d10*/  UIADD3 UR4, UP0, UPT, UR6, 0x680, URZ ;  /* 0x0000068006047890 */ /* 0x008fe8000ff1e0ff */
[----:B------:R-:W-:Y:S09]  /*7d20*/  UIADD3.X UR5, UPT, UPT, URZ, UR7, URZ, UP0, !UPT ;  /* 0x00000007ff057290 */ /* 0x000ff200087fe4ff */
[----:B------:R3:W-:Y:S01]  /*7d30*/  UTMASTG.3D [UR8], [UR4] ;  /* 0x00000008040073b5 */ /* 0x0007e20008010000 */
[----:B------:R0:W-:Y:S01]  /*7d40*/  UTMACMDFLUSH ;  /* 0x00000000000079b7 */ /* 0x0001e20000000000 */
[----:B---3--:R-:W-:Y:S04]  /*7d50*/  DEPBAR.LE SB0, 0x1 ;  /* 0x000080400000791a */ /* 0x008fe80000000000 */
.L_x_128:
[----:B------:R-:W-:Y:S05]  /*7d60*/  BSYNC.RECONVERGENT B0 ;  /* 0x0000000000007941 */ /* 0x000fea0003800200 */
.L_x_127:
        /* <DEDUP_REMOVED lines=8> */
[----:B---3--:R-:W-:Y:S06]  /*7df0*/  @!P6 BRA `(.L_x_130) ;  /* 0x000000000040e947 */ /* 0x008fec0003800000 */
        /* <DEDUP_REMOVED lines=8> */
[----:B------:R-:W3:Y:S02]  /*7e80*/  SYNCS.PHASECHK.TRANS64.TRYWAIT P0, [R3+URZ+0x80], R0 ;  /* 0x00008000030075a7 */ /* 0x000ee400080011ff */
[----:B---3--:R-:W-:Y:S05]  /*7e90*/  @!P0 BRA `(.L_x_133) ;  /* 0x0000001400ec8947 */ /* 0x008fea0003800000 */
.L_x_132:
[----:B------:R-:W-:Y:S05]  /*7ea0*/  BSYNC B0 ;  /* 0x0000000000007941 */ /* 0x000fea0003800000 */
.L_x_131:
[----:B------:R-:W-:Y:S11]  /*7eb0*/  ISETP.NE.AND P0, PT, R64, RZ, PT ;  /* 0x000000ff4000720c */ /* 0x000ff60003f05270 */
[----:B------:R-:W-:Y:S02]  /*7ec0*/  @!UPT UIADD3 URZ, UPT, UPT, URZ, URZ, URZ ;  /* 0x000000fffffff290 */ /* 0x000fe4000fffe0ff */
[----:B------:R-:W-:Y:S05]  /*7ed0*/  @P0 WARPSYNC.ALL ;  /* 0x0000000000000948 */ /* 0x000fea0003800000 */
[----:B------:R4:W1:Y:S04]  /*7ee0*/  @P0 LDSM.16.M88.4 R28, [R61+UR44+0x200] ;  /* 0x0002002c3d1c083b */ /* 0x0008680008000200 */
[----:B------:R4:W1:Y:S02]  /*7ef0*/  @P0 LDSM.16.M88.4 R36, [R2+0x200] ;  /* 0x000200000224083b */ /* 0x0008640000000200 */
.L_x_130:
[----:B------:R-:W-:Y:S05]  /*7f00*/  BSYNC B1 ;  /* 0x0000000000017941 */ /* 0x000fea0003800000 */
.L_x_129:
[----:B---3--:R-:W-:Y:S05]  /*7f10*/  VIADD R0, R25, 0x60 ;  /* 0x0000006019007836 */ /* 0x008fea0000000000 */
[----:B------:R-:W-:Y:S04]  /*7f20*/  SHF.R.U32.HI R0, RZ, 0x15, R0 ;  /* 0x00000015ff007819 */ /* 0x000fe80000011600 */
[----:B------:R-:W-:Y:S11]  /*7f30*/  LOP3.LUT P0, RZ, R0, 0x3, R46, 0x48, !PT ;  /* 0x0000000300ff7812 */ /* 0x000ff6000780482e */
[----:B------:R-:W-:Y:S02]  /*7f40*/  @!UPT UIADD3 URZ, UPT, UPT, URZ, URZ, URZ ;  /* 0x000000fffffff290 */ /* 0x000fe4000fffe0ff */
[----:B------:R-:W-:Y:S05]  /*7f50*/  @!P0 BRA `(.L_x_134) ;  /* 0x0000000000408947 */ /* 0x000fea0003800000 */
[----:B------:R-:W3:Y:S01]  /*7f60*/  LDCU.64 UR8, c[0x4][0x70] ;  /* 0x01000e00ff0877ac */ /* 0x000ee20008000a00 */
[----:B------:R-:W-:Y:S01]  /*7f70*/  MOV R3, 0x0 ;  /* 0x0000000000037802 */ /* 0x000fe20000000f00 */
[----:B------:R-:W-:Y:S02]  /*7f80*/  HFMA2 R12, -RZ, RZ, 0, 5.9604644775390625e-08 ;  /* 0x00000001ff0c7431 */ /* 0x000fe400000001ff */
[----:B-1----:R-:W-:Y:S02]  /*7f90*/  IMAD.MOV.U32 R8, RZ, RZ, 0x192 ;  /* 0x00000192ff087424 */ /* 0x002fe400078e00ff */
[----:B------:R-:W-:Y:S01]  /*7fa0*/  IMAD.MOV.U32 R13, RZ, RZ, RZ ;  /* 0x000000ffff0d7224 */ /* 0x000fe200078e00ff */
[----:B------:R-:W1:Y:S01]  /*7fb0*/  LDCU.64 UR6, c[0x4][0x78] ;  /* 0x01000f00ff0677ac */ /* 0x000e620008000a00 */
[----:B----4-:R-:W4:Y:S01]  /*7fc0*/  LDC.64 R2, c[0x4][R3] ;  /* 0x0100000003027b82 */ /* 0x010f220000000a00 */
        /* <DEDUP_REMOVED lines=9> */
.L_x_134:
[----:B------:R-:W-:Y:S01]  /*8060*/  ISETP.NE.AND P0, PT, R57, RZ, PT ;  /* 0x000000ff3900720c */ /* 0x000fe20003f05270 */
[----:B------:R-:W-:Y:S05]  /*8070*/  WARPSYNC.ALL ;  /* 0x0000000000007948 */ /* 0x000fea0003800000 */
[----:B------:R-:W-:Y:S01]  /*8080*/  R2UR UR4, R25 ;  /* 0x00000000190472ca */ /* 0x000fe200000e0000 */
[----:B------:R-:W3:Y:S01]  /*8090*/  S2UR UR5, SR_CgaCtaId ;  /* 0x00000000000579c3 */ /* 0x000ee20000008800 */
[--C-:B-1----:R-:W-:Y:S01]  /*80a0*/  HADD2.F32 R0, -RZ, R28.reuse.H0_H0 ;  /* 0x2000001cff007230 */ /* 0x102fe20000004100 */
[----:B------:R-:W-:Y:S01]  /*80b0*/  BSSY.RECONVERGENT B0, `(.L_x_135) ;  /* 0x0000052000007945 */ /* 0x000fe20003800200 */
[----:B----4-:R-:W-:Y:S02]  /*80c0*/  HADD2.F32 R2, -RZ, R28.H1_H1 ;  /* 0x3000001cff027230 */ /* 0x010fe40000004100 */
[--C-:B------:R-:W-:Y:S02]  /*80d0*/  HADD2.F32 R3, -RZ, R29.reuse.H0_H0 ;  /* 0x2000001dff037230 */ /* 0x100fe40000004100 */
[----:B------:R-:W-:Y:S02]  /*80e0*/  HADD2.F32 R20, -RZ, R29.H1_H1 ;  /* 0x3000001dff147230 */ /* 0x000fe40000004100 */
[--C-:B------:R-:W-:Y:S02]  /*80f0*/  HADD2.F32 R21, -RZ, R30.reuse.H0_H0 ;  /* 0x2000001eff157230 */ /* 0x100fe40000004100 */
[----:B------:R-:W-:Y:S01]  /*8100*/  HADD2.F32 R25, -RZ, R30.H1_H1 ;  /* 0x3000001eff197230 */ /* 0x000fe20000004100 */
[----:B------:R-:W1:Y:S01]  /*8110*/  LDTM.16dp256bit.x4 R4, tmem[UR4+0x60] ;  /* 0x00006004000479ee */ /* 0x000e620008120000 */
[----:B------:R-:W-:Y:S01]  /*8120*/  R2UR UR4, R26 ;  /* 0x000000001a0472ca */ /* 0x000fe200000e0000 */
[----:B------:R-:W-:Y:S01]  /*8130*/  NOP ;  /* 0x0000000000007918 */ /* 0x000fe20000000000 */
[--C-:B------:R-:W-:Y:S02]  /*8140*/  HADD2.F32 R26, -RZ, R31.reuse.H0_H0 ;  /* 0x2000001fff1a7230 */ /* 0x100fe40000004100 */
[----:B------:R-:W-:Y:S02]  /*8150*/  HADD2.F32 R28, -RZ, R31.H1_H1 ;  /* 0x3000001fff1c7230 */ /* 0x000fe40000004100 */
[--C-:B------:R-:W-:Y:S02]  /*8160*/  HADD2.F32 R29, -RZ, R36.reuse.H0_H0 ;  /* 0x20000024ff1d7230 */ /* 0x100fe40000004100 */
[----:B------:R-:W-:Y:S02]  /*8170*/  HADD2.F32 R30, -RZ, R36.H1_H1 ;  /* 0x30000024ff1e7230 */ /* 0x000fe40000004100 */
[--C-:B------:R-:W-:Y:S02]  /*8180*/  HADD2.F32 R31, -RZ, R37.reuse.H0_H0 ;  /* 0x20000025ff1f7230 */ /* 0x100fe40000004100 */
[----:B------:R-:W-:Y:S01]  /*8190*/  HADD2.F32 R32, -RZ, R37.H1_H1 ;  /* 0x30000025ff207230 */ /* 0x000fe20000004100 */
[----:B------:R-:W-:Y:S01]  /*81a0*/  UIADD3 UR4, UPT, UPT, UR4, 0x110, URZ ;  /* 0x0000011004047890 */ /* 0x000fe2000fffe0ff */
[--C-:B------:R-:W-:Y:S02]  /*81b0*/  HADD2.F32 R33, -RZ, R38.reuse.H0_H0 ;  /* 0x20000026ff217230 */ /* 0x100fe40000004100 */
[----:B------:R-:W-:Y:S02]  /*81c0*/  HADD2.F32 R34, -RZ, R38.H1_H1 ;  /* 0x30000026ff227230 */ /* 0x000fe40000004100 */
[--C-:B------:R-:W-:Y:S02]  /*81d0*/  HADD2.F32 R35, -RZ, R39.reuse.H0_H0 ;  /* 0x20000027ff237230 */ /* 0x100fe40000004100 */
[----:B------:R-:W-:Y:S02]  /*81e0*/  HADD2.F32 R36, -RZ, R39.H1_H1 ;  /* 0x30000027ff247230 */ /* 0x000fe40000004100 */
[C---:B-1----:R-:W-:Y:S01]  /*81f0*/  FMUL R4, R24.reuse, R4 ;  /* 0x0000000418047220 */ /* 0x042fe20000400000 */
[----:B---3--:R-:W-:Y:S01]  /*8200*/  UPRMT UR4, UR5, 0x654, UR4 ;  /* 0x0000065405047896 */ /* 0x008fe20008000004 */
[C---:B------:R-:W-:Y:S01]  /*8210*/  FMUL R5, R24.reuse, R5 ;  /* 0x0000000518057220 */ /* 0x040fe20000400000 */
[C---:B------:R-:W-:Y:S01]  /*8220*/  FMUL R6, R24.reuse, R6 ;  /* 0x0000000618067220 */ /* 0x040fe20000400000 */
[C---:B------:R-:W-:Y:S01]  /*8230*/  FFMA R4, R27.reuse, R0, R4 ;  /* 0x000000001b047223 */ /* 0x040fe20000000004 */
[C---:B------:R-:W-:Y:S01]  /*8240*/  FMUL R7, R24.reuse, R7 ;  /* 0x0000000718077220 */ /* 0x040fe20000400000 */
[C---:B------:R-:W-:Y:S01]  /*8250*/  FFMA R5, R27.reuse, R2, R5 ;  /* 0x000000021b057223 */ /* 0x040fe20000000005 */
[C---:B------:R-:W-:Y:S01]  /*8260*/  FFMA R6, R27.reuse, R3, R6 ;  /* 0x000000031b067223 */ /* 0x040fe20000000006 */
[C---:B------:R-:W-:Y:S01]  /*8270*/  FMUL R8, R24.reuse, R8 ;  /* 0x0000000818087220 */ /* 0x040fe20000400000 */
[----:B------:R-:W-:Y:S01]  /*8280*/  FFMA R7, R27, R20, R7 ;  /* 0x000000141b077223 */ /* 0x000fe20000000007 */
[----:B------:R-:W-:Y:S01]  /*8290*/  SYNCS.ARRIVE.TRANS64.RED.A1T0 RZ, [UR4], RZ ;  /* 0x000000ffffff79a7 */ /* 0x000fe20008100404 */
[----:B------:R-:W-:Y:S01]  /*82a0*/  F2FP.F16.F32.PACK_AB R4, R5, R4 ;  /* 0x000000040504723e */ /* 0x000fe200000000ff */
[----:B------:R-:W-:Y:S01]  /*82b0*/  FFMA R8, R27, R21, R8 ;  /* 0x000000151b087223 */ /* 0x000fe20000000008 */
[C---:B------:R-:W-:Y:S01]  /*82c0*/  FMUL R9, R24.reuse, R9 ;  /* 0x0000000918097220 */ /* 0x040fe20000400000 */
[----:B------:R-:W-:Y:S01]  /*82d0*/  F2FP.F16.F32.PACK_AB R5, R7, R6 ;  /* 0x000000060705723e */ /* 0x000fe200000000ff */
[C---:B------:R-:W-:Y:S01]  /*82e0*/  FMUL R0, R24.reuse, R10 ;  /* 0x0000000a18007220 */ /* 0x040fe20000400000 */
[C---:B------:R-:W-:Y:S01]  /*82f0*/  FMUL R2, R24.reuse, R11 ;  /* 0x0000000b18027220 */ /* 0x040fe20000400000 */
[C---:B------:R-:W-:Y:S01]  /*8300*/  FMUL R3, R24.reuse, R12 ;  /* 0x0000000c18037220 */ /* 0x040fe20000400000 */
[C---:B------:R-:W-:Y:S01]  /*8310*/  FFMA R9, R27.reuse, R25, R9 ;  /* 0x000000191b097223 */ /* 0x040fe20000000009 */
[C---:B------:R-:W-:Y:S01]  /*8320*/  FMUL R10, R24.reuse, R13 ;  /* 0x0000000d180a7220 */ /* 0x040fe20000400000 */
[C---:B------:R-:W-:Y:S01]  /*8330*/  FFMA R0, R27.reuse, R26, R0 ;  /* 0x0000001a1b007223 */ /* 0x040fe20000000000 */
[C---:B------:R-:W-:Y:S01]  /*8340*/  FMUL R11, R24.reuse, R14 ;  /* 0x0000000e180b7220 */ /* 0x040fe20000400000 */
[C---:B------:R-:W-:Y:S01]  /*8350*/  FFMA R2, R27.reuse, R28, R2 ;  /* 0x0000001c1b027223 */ /* 0x040fe20000000002 */
[C---:B------:R-:W-:Y:S01]  /*8360*/  FMUL R15, R24.reuse, R15 ;  /* 0x0000000f180f7220 */ /* 0x040fe20000400000 */
[C---:B------:R-:W-:Y:S01]  /*8370*/  FMUL R12, R24.reuse, R16 ;  /* 0x00000010180c7220 */ /* 0x040fe20000400000 */
[C---:B------:R-:W-:Y:S01]  /*8380*/  FFMA R3, R27.reuse, R29, R3 ;  /* 0x0000001d1b037223 */ /* 0x040fe20000000003 */
[C---:B------:R-:W-:Y:S01]  /*8390*/  FMUL R13, R24.reuse, R17 ;  /* 0x00000011180d7220 */ /* 0x040fe20000400000 */
[C---:B------:R-:W-:Y:S01]  /*83a0*/  FFMA R10, R27.reuse, R30, R10 ;  /* 0x0000001e1b0a7223 */ /* 0x040fe2000000000a */
[C---:B------:R-:W-:Y:S01]  /*83b0*/  FMUL R14, R24.reuse, R18 ;  /* 0x00000012180e7220 */ /* 0x040fe20000400000 */
[C---:B------:R-:W-:Y:S01]  /*83c0*/  FFMA R11, R27.reuse, R31, R11 ;  /* 0x0000001f1b0b7223 */ /* 0x040fe2000000000b */
        /* <DEDUP_REMOVED lines=32> */
.L_x_136:
[----:B------:R-:W-:Y:S05]  /*85d0*/  BSYNC.RECONVERGENT B0 ;  /* 0x0000000000007941 */ /* 0x000fea0003800200 */
.L_x_135:
[----:B------:R-:W-:Y:S01]  /*85e0*/  BAR.SYNC.DEFER_BLOCKING 0x1, 0x80 ;  /* 0x0042000000007b1d */ /* 0x000fe20000010000 */
[----:B------:R-:W-:Y:S01]  /*85f0*/  UISETP.NE.AND UP0, UPT, UR47, -0x4, UPT ;  /* 0xfffffffc2f00788c */ /* 0x000fe2000bf05270 */
[----:B------:R-:W-:Y:S08]  /*8600*/  IADD3 R22, PT, PT, R22, 0x1, RZ ;  /* 0x0000000116167810 */ /* 0x000ff00007ffe0ff */
[----:B------:R-:W-:Y:S05]  /*8610*/  BRA.U !UP0, `(.L_x_137) ;  /* 0x0000000108247547 */ /* 0x000fea000b800000 */
[----:B------:R-:W-:Y:S01]  /*8620*/  ISETP.NE.AND P0, PT, R58, RZ, PT ;  /* 0x000000ff3a00720c */ /* 0x000fe20003f05270 */
[----:B------:R-:W-:Y:S01]  /*8630*/  IMAD.U32 R0, RZ, RZ, UR46 ;  /* 0x0000002eff007e24 */ /* 0x000fe2000f8e00ff */
[----:B------:R-:W-:Y:S04]  /*8640*/  UIADD3 UR4, UPT, UPT, UR46, 0x1, URZ ;  /* 0x000000012e047890 */ /* 0x000fe8000fffe0ff */
[----:B------:R-:W-:Y:S04]  /*8650*/  UISETP.NE.AND UP0, UPT, UR4, 0x4, UPT ;  /* 0x000000040400788c */ /* 0x000fe8000bf05270 */
[----:B------:R-:W-:Y:S03]  /*8660*/  USEL UR46, UR4, URZ, UP0 ;  /* 0x000000ff042e7287 */ /* 0x000fe60008000000 */
[----:B------:R-:W-:Y:S05]  /*8670*/  @P0 LEA R0, R0, UR44, 0x3 ;  /* 0x0000002c00000c11 */ /* 0x000fea000f8e18ff */
[----:B------:R-:W-:Y:S05]  /*8680*/  @P0 VIADD R0, R0, 0xa0 ;  /* 0x000000a000000836 */ /* 0x000fea0000000000 */
[----:B------:R-:W-:Y:S04]  /*8690*/  @P0 PRMT R0, R65, 0x654, R0 ;  /* 0x0000065441000816 */ /* 0x000fe80000000000 */
[----:B------:R3:W-:Y:S03]  /*86a0*/  @P0 SYNCS.ARRIVE.TRANS64.RED.A1T0 RZ, [R0+URZ], RZ ;  /* 0x000000ff00ff09a7 */ /* 0x0007e600081004ff */
.L_x_137:
[----:B------:R-:W-:Y:S01]  /*86b0*/  R2UR UR5, R47 ;  /* 0x000000002f0572ca */ /* 0x000fe200000e0000 */
[----:B------:R-:W-:Y:S01]  /*86c0*/  UISETP.NE.AND UP0, UPT, UR61, URZ, UPT ;  /* 0x000000ff3d00728c */ /* 0x000fe2000bf05270 */
[----:B------:R-:W-:Y:S01]  /*86d0*/  R2UR UR4, R48 ;  /* 0x00000000300472ca */ /* 0x000fe200000e0000 */
[----:B------:R-:W-:Y:S01]  /*86e0*/  UIADD3 UR47, UPT, UPT, UR47, 0x4, URZ ;  /* 0x000000042f2f7890 */ /* 0x000fe2000fffe0ff */
[----:B------:R-:W-:Y:S01]  /*86f0*/  ISETP.NE.AND P0, PT, R52, 0x2, PT ;  /* 0x000000023400780c */ /* 0x000fe20003f05270 */
[----:B------:R-:W-:Y:S01]  /*8700*/  UMOV UR36, UR60 ;  /* 0x0000003c00247c82 */ /* 0x000fe20008000000 */
[----:B------:R-:W-:Y:S02]  /*8710*/  ISETP.NE.AND P1, PT, R22, 0x4, PT ;  /* 0x000000041600780c */ /* 0x000fe40003f25270 */
[----:B------:R-:W-:Y:S02]  /*8720*/  SEL R2, RZ, 0x1, P0 ;  /* 0x00000001ff027807 */ /* 0x000fe40000000000 */
[----:B---3--:R-:W-:Y:S02]  /*8730*/  SEL R0, RZ, 0x1, P1 ;  /* 0x00000001ff007807 */ /* 0x008fe40000800000 */
[----:B------:R-:W-:Y:S01]  /*8740*/  LOP3.LUT R53, R53, R2, RZ, 0x3c, !PT ;  /* 0x0000000235357212 */ /* 0x000fe200078e3cff */
[----:B------:R-:W-:Y:S01]  /*8750*/  UIADD3 UR31, UPT, UPT, UR37, UR5, URZ ;  /* 0x00000005251f7290 */ /* 0x000fe2000fffe0ff */
[----:B------:R-:W-:Y:S01]  /*8760*/  LOP3.LUT R54, R54, R0, RZ, 0x3c, !PT ;  /* 0x0000000036367212 */ /* 0x000fe200078e3cff */
[----:B------:R-:W-:Y:S01]  /*8770*/  UIADD3 UR30, UPT, UPT, UR38, UR4, URZ ;  /* 0x00000004261e7290 */ /* 0x000fe2000fffe0ff */
[----:B------:R-:W-:Y:S02]  /*8780*/  SEL R52, R52, RZ, P0 ;  /* 0x000000ff34347207 */ /* 0x000fe40000000000 */
[----:B------:R-:W-:Y:S01]  /*8790*/  SEL R22, R22, RZ, P1 ;  /* 0x000000ff16167207 */ /* 0x000fe20000800000 */
[----:B------:R-:W-:Y:S08]  /*87a0*/  BRA.U UP0, `(.L_x_138) ;  /* 0xffffffcd00b07547 */ /* 0x000ff0000b83ffff */
[----:B------:R-:W-:-:S13]  /*87b0*/  R2UR UR4, R49 ;  /* 0x00000000310472ca */ /* 0x000fda00000e0000 */
[----:B------:R-:W-:-:S09]  /*87c0*/  UISETP.NE.AND UP0, UPT, UR4, URZ, UPT ;  /* 0x000000ff0400728c */ /* 0x000fd2000bf05270 */
[----:B------:R-:W-:Y:S05]  /*87d0*/  BRA.U !UP0, `(.L_x_139) ;  /* 0x0000000108487547 */ /* 0x000fea000b800000 */
[----:B------:R-:W3:Y:S02]  /*87e0*/  LDCU.64 UR4, c[0x0][0x890] ;  /* 0x00011200ff0477ac */ /* 0x000ee40008000a00 */
[----:B---3--:R-:W-:-:S04]  /*87f0*/  UISETP.NE.U32.AND UP0, UPT, UR4, URZ, UPT ;  /* 0x000000ff0400728c */ /* 0x008fc8000bf05070 */
[----:B------:R-:W-:-:S09]  /*8800*/  UISETP.NE.AND.EX UP0, UPT, UR5, URZ, UPT, UP0 ;  /* 0x000000ff0500728c */ /* 0x000fd2000bf05300 */
[----:B------:R-:W-:Y:S05]  /*8810*/  BRA.U UP0, `(.L_x_140) ;  /* 0x00000001000c7547 */ /* 0x000fea000b800000 */
[----:B------:R-:W-:-:S13]  /*8820*/  FSETP.NEU.AND P0, PT, R27, RZ, PT ;  /* 0x000000ff1b00720b */ /* 0x000fda0003f0d000 */
[----:B------:R-:W-:Y:S05]  /*8830*/  @!P0 EXIT ;  /* 0x000000000000894d */ /* 0x000fea0003800000 */
[----:B------:R-:W-:Y:S05]  /*8840*/  BRA `(.L_x_139) ;  /* 0x00000000002c7947 */ /* 0x000fea0003800000 */
.L_x_140:
[----:B------:R-:W-:Y:S01]  /*8850*/  ISETP.NE.AND P0, PT, R51, RZ, PT ;  /* 0x000000ff3300720c */ /* 0x000fe20003f05270 */
[----:B------:R-:W-:-:S12]  /*8860*/  BSSY.RECONVERGENT B0, `(.L_x_139) ;  /* 0x0000009000007945 */ /* 0x000fd80003800200 */
[----:B------:R-:W-:Y:S05]  /*8870*/  @P0 BRA `(.L_x_141) ;  /* 0x0000000000140947 */ /* 0x000fea0003800000 */
[----:B------:R-:W3:Y:S02]  /*8880*/  LDCU.64 UR4, c[0x0][0x888] ;  /* 0x00011100ff0477ac */ /* 0x000ee40008000a00 */
[----:B---3--:R-:W-:-:S04]  /*8890*/  ISETP.NE.U32.AND P0, PT, RZ, UR4, PT ;  /* 0x00000004ff007c0c */ /* 0x008fc8000bf05070 */
[----:B------:R-:W-:-:S13]  /*88a0*/  ISETP.NE.AND.EX P0, PT, RZ, UR5, PT, P0 ;  /* 0x00000005ff007c0c */ /* 0x000fda000bf05300 */
[----:B------:R-:W-:Y:S05]  /*88b0*/  @!P0 EXIT ;  /* 0x000000000000894d */ /* 0x000fea0003800000 */
[----:B------:R-:W-:Y:S05]  /*88c0*/  BRA `(.L_x_142) ;  /* 0x0000000000087947 */ /* 0x000fea0003800000 */
.L_x_141:
[----:B------:R-:W-:-:S13]  /*88d0*/  FSETP.NEU.AND P0, PT, R27, RZ, PT ;  /* 0x000000ff1b00720b */ /* 0x000fda0003f0d000 */
[----:B------:R-:W-:Y:S05]  /*88e0*/  @!P0 EXIT ;  /* 0x000000000000894d */ /* 0x000fea0003800000 */
.L_x_142:
[----:B------:R-:W-:Y:S05]  /*88f0*/  BSYNC.RECONVERGENT B0 ;  /* 0x0000000000007941 */ /* 0x000fea0003800200 */
.L_x_139:
[----:B------:R-:W3:Y:S01]  /*8900*/  S2UR UR5, SR_CgaCtaId ;  /* 0x00000000000579c3 */ /* 0x000ee20000008800 */
[----:B------:R-:W-:Y:S01]  /*8910*/  ULEA UR4, UR46, UR44, 0x3 ;  /* 0x0000002c2e047291 */ /* 0x000fe2000f8e18ff */
[----:B------:R-:W-:-:S04]  /*8920*/  DEPBAR.LE SB0, 0x0 ;  /* 0x000080000000791a */ /* 0x000fc80000000000 */
[----:B------:R-:W-:-:S04]  /*8930*/  UIADD3 UR4, UPT, UPT, UR4, 0xa0, URZ ;  /* 0x000000a004047890 */ /* 0x000fc8000fffe0ff */
[----:B---3--:R-:W-:-:S09]  /*8940*/  UPRMT UR4, UR5, 0x654, UR4 ;  /* 0x0000065405047896 */ /* 0x008fd20008000004 */
[----:B------:R-:W-:Y:S01]  /*8950*/  SYNCS.ARRIVE.TRANS64.RED.A1T0 RZ, [UR4], RZ ;  /* 0x000000ffffff79a7 */ /* 0x000fe20008100404 */
[----:B------:R-:W-:Y:S05]  /*8960*/  EXIT ;  /* 0x000000000000794d */ /* 0x000fea0003800000 */
.L_x_25:
[----:B-1----:R1:W3:Y:S02]  /*8970*/  SYNCS.PHASECHK.TRANS64.TRYWAIT P0, [R0+URZ+0x140], R2 ;  /* 0x00014002000075a7 */ /* 0x0022e400080011ff */
[----:B---3--:R-:W-:Y:S05]  /*8980*/  @!P0 NANOSLEEP.SYNCS 0x989680 ;  /* 0x009896800000895d */ /* 0x008fea0003900000 */
[----:B------:R-:W3:Y:S02]  /*8990*/  @!P0 SYNCS.PHASECHK.TRANS64 P0, [R0+URZ+0x140], R2 ;  /* 0x00014002000085a7 */ /* 0x000ee400080010ff */
[----:B---3--:R-:W-:Y:S05]  /*89a0*/  @!P0 BRA `(.L_x_25) ;  /* 0xfffffffc00f08947 */ /* 0x008fea000383ffff */
[----:B------:R-:W-:Y:S05]  /*89b0*/  BRA `(.L_x_143) ;  /* 0xffffff9000087947 */ /* 0x000fea000383ffff */
.L_x_28:
[----:B-1----:R-:W-:-:S07]  /*89c0*/  MOV R0, UR33 ;  /* 0x0000002100007c02 */ /* 0x002fce0008000f00 */
.L_x_144:
[----:B-1----:R1:W3:Y:S02]  /*89d0*/  SYNCS.PHASECHK.TRANS64.TRYWAIT P0, [R0+URZ+0x40], R3 ;  /* 0x00004003000075a7 */ /* 0x0022e400080011ff */
[----:B---3--:R-:W-:Y:S05]  /*89e0*/  @!P0 NANOSLEEP.SYNCS 0x989680 ;  /* 0x009896800000895d */ /* 0x008fea0003900000 */
[----:B------:R-:W3:Y:S02]  /*89f0*/  @!P0 SYNCS.PHASECHK.TRANS64 P0, [R0+URZ+0x40], R3 ;  /* 0x00004003000085a7 */ /* 0x000ee400080010ff */
[----:B---3--:R-:W-:Y:S05]  /*8a00*/  @!P0 BRA `(.L_x_144) ;  /* 0xfffffffc00f08947 */ /* 0x008fea000383ffff */
[----:B------:R-:W-:Y:S05]  /*8a10*/  BRA `(.L_x_27) ;  /* 0xffffff9000487947 */ /* 0x000fea000383ffff */
.L_x_35:
[----:B-1----:R-:W-:-:S07]  /*8a20*/  MOV R0, UR9 ;  /* 0x0000000900007c02 */ /* 0x002fce0008000f00 */
.L_x_145:
[----:B-1----:R1:W3:Y:S02]  /*8a30*/  SYNCS.PHASECHK.TRANS64.TRYWAIT P0, [R0+URZ+0x40], R3 ;  /* 0x00004003000075a7 */ /* 0x0022e400080011ff */
[----:B---3--:R-:W-:Y:S05]  /*8a40*/  @!P0 NANOSLEEP.SYNCS 0x989680 ;  /* 0x009896800000895d */ /* 0x008fea0003900000 */
[----:B------:R-:W3:Y:S02]  /*8a50*/  @!P0 SYNCS.PHASECHK.TRANS64 P0, [R0+URZ+0x40], R3 ;  /* 0x00004003000085a7 */ /* 0x000ee400080010ff */
[----:B---3--:R-:W-:Y:S05]  /*8a60*/  @!P0 BRA `(.L_x_145) ;  /* 0xfffffffc00f08947 */ /* 0x008fea000383ffff */
[----:B------:R-:W-:Y:S05]  /*8a70*/  BRA `(.L_x_34) ;  /* 0xffffff9400007947 */ /* 0x000fea000383ffff */
.L_x_40:
[----:B-1----:R1:W3:Y:S02]  /*8a80*/  SYNCS.PHASECHK.TRANS64.TRYWAIT P0, [R3+URZ+0xd0], R0 ;  /* 0x0000d000030075a7 */ /* 0x0022e400080011ff */
[----:B---3--:R-:W-:Y:S05]  /*8a90*/  @!P0 NANOSLEEP.SYNCS 0x989680 ;  /* 0x009896800000895d */ /* 0x008fea0003900000 */
[----:B------:R-:W3:Y:S02]  /*8aa0*/  @!P0 SYNCS.PHASECHK.TRANS64 P0, [R3+URZ+0xd0], R0 ;  /* 0x0000d000030085a7 */ /* 0x000ee400080010ff */
[----:B---3--:R-:W-:Y:S05]  /*8ab0*/  @!P0 BRA `(.L_x_40) ;  /* 0xfffffffc00f08947 */ /* 0x008fea000383ffff */
[----:B------:R-:W-:Y:S05]  /*8ac0*/  BRA `(.L_x_146) ;  /* 0xffffff9400a07947 */ /* 0x000fea000383ffff */
.L_x_44:
[----:B------:R-:W-:-:S07]  /*8ad0*/  MOV R0, UR4 ;  /* 0x0000000400007c02 */ /* 0x000fce0008000f00 */
.L_x_147:
[----:B-1----:R1:W3:Y:S02]  /*8ae0*/  SYNCS.PHASECHK.TRANS64.TRYWAIT P0, [R0+URZ], R2 ;  /* 0x00000002000075a7 */ /* 0x0022e400080011ff */
[----:B---3--:R-:W-:Y:S05]  /*8af0*/  @!P0 NANOSLEEP.SYNCS 0x989680 ;  /* 0x009896800000895d */ /* 0x008fea0003900000 */
[----:B------:R-:W3:Y:S02]  /*8b00*/  @!P0 SYNCS.PHASECHK.TRANS64 P0, [R0+URZ], R2 ;  /* 0x00000002000085a7 */ /* 0x000ee400080010ff */
[----:B---3--:R-:W-:Y:S05]  /*8b10*/  @!P0 BRA `(.L_x_147) ;  /* 0xfffffffc00f08947 */ /* 0x008fea000383ffff */
[----:B------:R-:W-:Y:S05]  /*8b20*/  BRA `(.L_x_148) ;  /* 0xffffff9c004c7947 */ /* 0x000fea000383ffff */
.L_x_45:
[----:B------:R-:W-:-:S07]  /*8b30*/  MOV R0, UR5 ;  /* 0x0000000500007c02 */ /* 0x000fce0008000f00 */
.L_x_149:
[----:B-1----:R1:W3:Y:S02]  /*8b40*/  SYNCS.PHASECHK.TRANS64.TRYWAIT P0, [R0+URZ], R3 ;  /* 0x00000003000075a7 */ /* 0x0022e400080011ff */
[----:B---3--:R-:W-:Y:S05]  /*8b50*/  @!P0 NANOSLEEP.SYNCS 0x989680 ;  /* 0x009896800000895d */ /* 0x008fea0003900000 */
[----:B------:R-:W3:Y:S02]  /*8b60*/  @!P0 SYNCS.PHASECHK.TRANS64 P0, [R0+URZ], R3 ;  /* 0x00000003000085a7 */ /* 0x000ee400080010ff */
[----:B---3--:R-:W-:Y:S05]  /*8b70*/  @!P0 BRA `(.L_x_149) ;  /* 0xfffffffc00f08947 */ /* 0x008fea000383ffff */
[----:B------:R-:W-:Y:S05]  /*8b80*/  BRA `(.L_x_150) ;  /* 0xffffff9c00587947 */ /* 0x000fea000383ffff */
.L_x_46:
[----:B------:R-:W-:-:S07]  /*8b90*/  MOV R0, UR5 ;  /* 0x0000000500007c02 */ /* 0x000fce0008000f00 */
.L_x_151:
[----:B-1----:R1:W3:Y:S02]  /*8ba0*/  SYNCS.PHASECHK.TRANS64.TRYWAIT P0, [R0+URZ], R3 ;  /* 0x00000003000075a7 */ /* 0x0022e400080011ff */
[----:B---3--:R-:W-:Y:S05]  /*8bb0*/  @!P0 NANOSLEEP.SYNCS 0x989680 ;  /* 0x009896800000895d */ /* 0x008fea0003900000 */
[----:B------:R-:W3:Y:S02]  /*8bc0*/  @!P0 SYNCS.PHASECHK.TRANS64 P0, [R0+URZ], R3 ;  /* 0x00000003000085a7 */ /* 0x000ee400080010ff */
[----:B---3--:R-:W-:Y:S05]  /*8bd0*/  @!P0 BRA `(.L_x_151) ;  /* 0xfffffffc00f08947 */ /* 0x008fea000383ffff */
[----:B------:R-:W-:Y:S05]  /*8be0*/  BRA `(.L_x_152) ;  /* 0xffffff9c00647947 */ /* 0x000fea000383ffff */
.L_x_47:
[----:B------:R-:W-:-:S07]  /*8bf0*/  MOV R0, UR5 ;  /* 0x0000000500007c02 */ /* 0x000fce0008000f00 */
.L_x_153:
[----:B-1----:R1:W3:Y:S02]  /*8c00*/  SYNCS.PHASECHK.TRANS64.TRYWAIT P0, [R0+URZ], R3 ;  /* 0x00000003000075a7 */ /* 0x0022e400080011ff */
[----:B---3--:R-:W-:Y:S05]  /*8c10*/  @!P0 NANOSLEEP.SYNCS 0x989680 ;  /* 0x009896800000895d */ /* 0x008fea0003900000 */
[----:B------:R-:W3:Y:S02]  /*8c20*/  @!P0 SYNCS.PHASECHK.TRANS64 P0, [R0+URZ], R3 ;  /* 0x00000003000085a7 */ /* 0x000ee400080010ff */
[----:B---3--:R-:W-:Y:S05]  /*8c30*/  @!P0 BRA `(.L_x_153) ;  /* 0xfffffffc00f08947 */ /* 0x008fea000383ffff */
[----:B------:R-:W-:Y:S05]  /*8c40*/  BRA `(.L_x_154) ;  /* 0xffffff9c00707947 */ /* 0x000fea000383ffff */
.L_x_48:
[----:B------:R-:W-:-:S07]  /*8c50*/  MOV R0, UR5 ;  /* 0x0000000500007c02 */ /* 0x000fce0008000f00 */
.L_x_155:
[----:B-1----:R1:W3:Y:S02]  /*8c60*/  SYNCS.PHASECHK.TRANS64.TRYWAIT P0, [R0+URZ], R3 ;  /* 0x00000003000075a7 */ /* 0x0022e400080011ff */
[----:B---3--:R-:W-:Y:S05]  /*8c70*/  @!P0 NANOSLEEP.SYNCS 0x989680 ;  /* 0x009896800000895d */ /* 0x008fea0003900000 */
[----:B------:R-:W3:Y:S02]  /*8c80*/  @!P0 SYNCS.PHASECHK.TRANS64 P0, [R0+URZ], R3 ;  /* 0x00000003000085a7 */ /* 0x000ee400080010ff */
[----:B---3--:R-:W-:Y:S05]  /*8c90*/  @!P0 BRA `(.L_x_155) ;  /* 0xfffffffc00f08947 */ /* 0x008fea000383ffff */
[----:B------:R-:W-:Y:S05]  /*8ca0*/  BRA `(.L_x_156) ;  /* 0xffffff9c007c7947 */ /* 0x000fea000383ffff */
.L_x_49:
[----:B------:R-:W-:-:S07]  /*8cb0*/  MOV R0, UR5 ;  /* 0x0000000500007c02 */ /* 0x000fce0008000f00 */
.L_x_157:
[----:B-1----:R1:W3:Y:S02]  /*8cc0*/  SYNCS.PHASECHK.TRANS64.TRYWAIT P0, [R0+URZ], R3 ;  /* 0x00000003000075a7 */ /* 0x0022e400080011ff */
[----:B---3--:R-:W-:Y:S05]  /*8cd0*/  @!P0 NANOSLEEP.SYNCS 0x989680 ;  /* 0x009896800000895d */ /* 0x008fea0003900000 */
[----:B------:R-:W3:Y:S02]  /*8ce0*/  @!P0 SYNCS.PHASECHK.TRANS64 P0, [R0+URZ], R3 ;  /* 0x00000003000085a7 */ /* 0x000ee400080010ff */
[----:B---3--:R-:W-:Y:S05]  /*8cf0*/  @!P0 BRA `(.L_x_157) ;  /* 0xfffffffc00f08947 */ /* 0x008fea000383ffff */
[----:B------:R-:W-:Y:S05]  /*8d00*/  BRA `(.L_x_158) ;  /* 0xffffff9c00887947 */ /* 0x000fea000383ffff */
.L_x_50:
[----:B------:R-:W-:-:S07]  /*8d10*/  MOV R0, UR5 ;  /* 0x0000000500007c02 */ /* 0x000fce0008000f00 */
.L_x_159:
[----:B-1----:R1:W3:Y:S02]  /*8d20*/  SYNCS.PHASECHK.TRANS64.TRYWAIT P0, [R0+URZ], R3 ;  /* 0x00000003000075a7 */ /* 0x0022e400080011ff */
[----:B---3--:R-:W-:Y:S05]  /*8d30*/  @!P0 NANOSLEEP.SYNCS 0x989680 ;  /* 0x009896800000895d */ /* 0x008fea0003900000 */
[----:B------:R-:W3:Y:S02]  /*8d40*/  @!P0 SYNCS.PHASECHK.TRANS64 P0, [R0+URZ], R3 ;  /* 0x00000003000085a7 */ /* 0x000ee400080010ff */
[----:B---3--:R-:W-:Y:S05]  /*8d50*/  @!P0 BRA `(.L_x_159) ;  /* 0xfffffffc00f08947 */ /* 0x008fea000383ffff */
[----:B------:R-:W-:Y:S05]  /*8d60*/  BRA `(.L_x_160) ;  /* 0xffffff9c00947947 */ /* 0x000fea000383ffff */
.L_x_53:
[----:B--2---:R2:W3:Y:S02]  /*8d70*/  SYNCS.PHASECHK.TRANS64.TRYWAIT P0, [R2+URZ+0x130], R4 ;  /* 0x00013004020075a7 */ /* 0x0044e400080011ff */
[----:B---3--:R-:W-:Y:S05]  /*8d80*/  @!P0 NANOSLEEP.SYNCS 0x989680 ;  /* 0x009896800000895d */ /* 0x008fea0003900000 */
[----:B------:R-:W3:Y:S02]  /*8d90*/  @!P0 SYNCS.PHASECHK.TRANS64 P0, [R2+URZ+0x130], R4 ;  /* 0x00013004020085a7 */ /* 0x000ee400080010ff */
[----:B---3--:R-:W-:Y:S05]  /*8da0*/  @!P0 BRA `(.L_x_53) ;  /* 0xfffffffc00f08947 */ /* 0x008fea000383ffff */
[----:B------:R-:W-:Y:S05]  /*8db0*/  BRA `(.L_x_161) ;  /* 0xffffff9c00f87947 */ /* 0x000fea000383ffff */
.L_x_54:
[----:B------:R-:W-:-:S07]  /*8dc0*/  MOV R2, UR4 ;  /* 0x0000000400027c02 */ /* 0x000fce0008000f00 */
.L_x_162:
[----:B--2---:R2:W3:Y:S02]  /*8dd0*/  SYNCS.PHASECHK.TRANS64.TRYWAIT P0, [R2+URZ+0xe0], R5 ;  /* 0x0000e005020075a7 */ /* 0x0044e400080011ff */
[----:B---3--:R-:W-:Y:S05]  /*8de0*/  @!P0 NANOSLEEP.SYNCS 0x989680 ;  /* 0x009896800000895d */ /* 0x008fea0003900000 */
[----:B------:R-:W3:Y:S02]  /*8df0*/  @!P0 SYNCS.PHASECHK.TRANS64 P0, [R2+URZ+0xe0], R5 ;  /* 0x0000e005020085a7 */ /* 0x000ee400080010ff */
[----:B---3--:R-:W-:Y:S05]  /*8e00*/  @!P0 BRA `(.L_x_162) ;  /* 0xfffffffc00f08947 */ /* 0x008fea000383ffff */
[----:B------:R-:W-:Y:S05]  /*8e10*/  BRA `(.L_x_163) ;  /* 0xffffffa000087947 */ /* 0x000fea000383ffff */
.L_x_55:
[----:B--2---:R2:W3:Y:S02]  /*8e20*/  SYNCS.PHASECHK.TRANS64.TRYWAIT P1, [R2+URZ+0xd0], R4 ;  /* 0x0000d004020075a7 */ /* 0x0044e400080211ff */
[----:B---3--:R-:W-:Y:S05]  /*8e30*/  @!P1 NANOSLEEP.SYNCS 0x989680 ;  /* 0x009896800000995d */ /* 0x008fea0003900000 */
[----:B------:R-:W3:Y:S02]  /*8e40*/  @!P1 SYNCS.PHASECHK.TRANS64 P1, [R2+URZ+0xd0], R4 ;  /* 0x0000d004020095a7 */ /* 0x000ee400080210ff */
[----:B---3--:R-:W-:Y:S05]  /*8e50*/  @!P1 BRA `(.L_x_55) ;  /* 0xfffffffc00f09947 */ /* 0x008fea000383ffff */
[----:B------:R-:W-:Y:S05]  /*8e60*/  BRA `(.L_x_164) ;  /* 0xffffffa000387947 */ /* 0x000fea000383ffff */
.L_x_58:
[----:B------:R-:W-:-:S07]  /*8e70*/  MOV R0, UR4 ;  /* 0x0000000400007c02 */ /* 0x000fce0008000f00 */
.L_x_165:
[----:B--2---:R2:W3:Y:S02]  /*8e80*/  SYNCS.PHASECHK.TRANS64.TRYWAIT P0, [R0+URZ+0xe0], R2 ;  /* 0x0000e002000075a7 */ /* 0x0044e400080011ff */
[----:B---3--:R-:W-:Y:S05]  /*8e90*/  @!P0 NANOSLEEP.SYNCS 0x989680 ;  /* 0x009896800000895d */ /* 0x008fea0003900000 */
[----:B------:R-:W3:Y:S02]  /*8ea0*/  @!P0 SYNCS.PHASECHK.TRANS64 P0, [R0+URZ+0xe0], R2 ;  /* 0x0000e002000085a7 */ /* 0x000ee400080010ff */
[----:B---3--:R-:W-:Y:S05]  /*8eb0*/  @!P0 BRA `(.L_x_165) ;  /* 0xfffffffc00f08947 */ /* 0x008fea000383ffff */
[----:B------:R-:W-:Y:S05]  /*8ec0*/  BRA `(.L_x_57) ;  /* 0xffffffa0008c7947 */ /* 0x000fea000383ffff */
.L_x_65:
[----:B-1----:R1:W2:Y:S02]  /*8ed0*/  SYNCS.PHASECHK.TRANS64.TRYWAIT P1, [R0+URZ+0xd0], R2 ;  /* 0x0000d002000075a7 */ /* 0x0022a400080211ff */
[----:B--2---:R-:W-:Y:S05]  /*8ee0*/  @!P1 NANOSLEEP.SYNCS 0x989680 ;  /* 0x009896800000995d */ /* 0x004fea0003900000 */
[----:B------:R-:W2:Y:S02]  /*8ef0*/  @!P1 SYNCS.PHASECHK.TRANS64 P1, [R0+URZ+0xd0], R2 ;  /* 0x0000d002000095a7 */ /* 0x000ea400080210ff */
[----:B--2---:R-:W-:Y:S05]  /*8f00*/  @!P1 BRA `(.L_x_65) ;  /* 0xfffffffc00f09947 */ /* 0x004fea000383ffff */
[----:B------:R-:W-:Y:S05]  /*8f10*/  BRA `(.L_x_166) ;  /* 0xffffffa800047947 */ /* 0x000fea000383ffff */
.L_x_66:
[----:B------:R-:W-:-:S07]  /*8f20*/  MOV R2, UR31 ;  /* 0x0000001f00027c02 */ /* 0x000fce0008000f00 */
.L_x_167:
[----:B-1----:R1:W2:Y:S02]  /*8f30*/  SYNCS.PHASECHK.TRANS64.TRYWAIT P0, [R2+URZ+0x110], R0 ;  /* 0x00011000020075a7 */ /* 0x0022a400080011ff */
[----:B--2---:R-:W-:Y:S05]  /*8f40*/  @!P0 NANOSLEEP.SYNCS 0x989680 ;  /* 0x009896800000895d */ /* 0x004fea0003900000 */
[----:B------:R-:W2:Y:S02]  /*8f50*/  @!P0 SYNCS.PHASECHK.TRANS64 P0, [R2+URZ+0x110], R0 ;  /* 0x00011000020085a7 */ /* 0x000ea400080010ff */
[----:B--2---:R-:W-:Y:S05]  /*8f60*/  @!P0 BRA `(.L_x_167) ;  /* 0xfffffffc00f08947 */ /* 0x004fea000383ffff */
[----:B------:R-:W-:Y:S05]  /*8f70*/  BRA `(.L_x_168) ;  /* 0xffffffa800547947 */ /* 0x000fea000383ffff */
.L_x_69:
[----:B------:R-:W-:Y:S07]  /*8f80*/  MOV R0, UR5 ;  /* 0x0000000500007c02 */ /* 0x000fee0008000f00 */
.L_x_169:
[----:B-1----:R1:W2:Y:S02]  /*8f90*/  SYNCS.PHASECHK.TRANS64.TRYWAIT P0, [R0+URZ], R2 ;  /* 0x00000002000075a7 */ /* 0x0022a400080011ff */
[----:B--2---:R-:W-:Y:S05]  /*8fa0*/  @!P0 NANOSLEEP.SYNCS 0x989680 ;  /* 0x009896800000895d */ /* 0x004fea0003900000 */
[----:B------:R-:W2:Y:S02]  /*8fb0*/  @!P0 SYNCS.PHASECHK.TRANS64 P0, [R0+URZ], R2 ;  /* 0x00000002000085a7 */ /* 0x000ea400080010ff */
[----:B--2---:R-:W-:Y:S05]  /*8fc0*/  @!P0 BRA `(.L_x_169) ;  /* 0xfffffffc00f08947 */ /* 0x004fea000383ffff */
[----:B------:R-:W-:Y:S05]  /*8fd0*/  BRA `(.L_x_68) ;  /* 0xffffffa800707947 */ /* 0x000fea000383ffff */
.L_x_72:
[----:B------:R-:W-:-:S07]  /*8fe0*/  MOV R0, UR4 ;  /* 0x0000000400007c02 */ /* 0x000fce0008000f00 */
.L_x_170:
[----:B--2---:R2:W4:Y:S02]  /*8ff0*/  SYNCS.PHASECHK.TRANS64.TRYWAIT P0, [R0+URZ], R2 ;  /* 0x00000002000075a7 */ /* 0x00452400080011ff */
[----:B----4-:R-:W-:Y:S05]  /*9000*/  @!P0 NANOSLEEP.SYNCS 0x989680 ;  /* 0x009896800000895d */ /* 0x010fea0003900000 */
[----:B------:R-:W4:Y:S02]  /*9010*/  @!P0 SYNCS.PHASECHK.TRANS64 P0, [R0+URZ], R2 ;  /* 0x00000002000085a7 */ /* 0x000f2400080010ff */
[----:B----4-:R-:W-:Y:S05]  /*9020*/  @!P0 BRA `(.L_x_170) ;  /* 0xfffffffc00f08947 */ /* 0x010fea000383ffff */
[----:B------:R-:W-:Y:S05]  /*9030*/  BRA `(.L_x_171) ;  /* 0xffffffac004c7947 */ /* 0x000fea000383ffff */
.L_x_73:
[----:B------:R-:W-:-:S07]  /*9040*/  MOV R0, UR5 ;  /* 0x0000000500007c02 */ /* 0x000fce0008000f00 */
.L_x_172:
[----:B-1----:R1:W2:Y:S02]  /*9050*/  SYNCS.PHASECHK.TRANS64.TRYWAIT P0, [R0+URZ], R3 ;  /* 0x00000003000075a7 */ /* 0x0022a400080011ff */
[----:B--2---:R-:W-:Y:S05]  /*9060*/  @!P0 NANOSLEEP.SYNCS 0x989680 ;  /* 0x009896800000895d */ /* 0x004fea0003900000 */
[----:B------:R-:W2:Y:S02]  /*9070*/  @!P0 SYNCS.PHASECHK.TRANS64 P0, [R0+URZ], R3 ;  /* 0x00000003000085a7 */ /* 0x000ea400080010ff */
[----:B--2---:R-:W-:Y:S05]  /*9080*/  @!P0 BRA `(.L_x_172) ;  /* 0xfffffffc00f08947 */ /* 0x004fea000383ffff */
[----:B------:R-:W-:Y:S05]  /*9090*/  BRA `(.L_x_173) ;  /* 0xffffffac00587947 */ /* 0x000fea000383ffff */
.L_x_74:
[----:B------:R-:W-:-:S07]  /*90a0*/  MOV R0, UR5 ;  /* 0x0000000500007c02 */ /* 0x000fce0008000f00 */
.L_x_174:
[----:B-1----:R1:W2:Y:S02]  /*90b0*/  SYNCS.PHASECHK.TRANS64.TRYWAIT P0, [R0+URZ], R3 ;  /* 0x00000003000075a7 */ /* 0x0022a400080011ff */
[----:B--2---:R-:W-:Y:S05]  /*90c0*/  @!P0 NANOSLEEP.SYNCS 0x989680 ;  /* 0x009896800000895d */ /* 0x004fea0003900000 */
[----:B------:R-:W2:Y:S02]  /*90d0*/  @!P0 SYNCS.PHASECHK.TRANS64 P0, [R0+URZ], R3 ;  /* 0x00000003000085a7 */ /* 0x000ea400080010ff */
[----:B--2---:R-:W-:Y:S05]  /*90e0*/  @!P0 BRA `(.L_x_174) ;  /* 0xfffffffc00f08947 */ /* 0x004fea000383ffff */
[----:B------:R-:W-:Y:S05]  /*90f0*/  BRA `(.L_x_175) ;  /* 0xffffffac00647947 */ /* 0x000fea000383ffff */
.L_x_75:
[----:B-1----:R-:W-:-:S07]  /*9100*/  MOV R0, UR4 ;  /* 0x0000000400007c02 */ /* 0x002fce0008000f00 */
.L_x_176:
[----:B-1----:R1:W2:Y:S02]  /*9110*/  SYNCS.PHASECHK.TRANS64.TRYWAIT P0, [R0+URZ], R2 ;  /* 0x00000002000075a7 */ /* 0x0022a400080011ff */
[----:B--2---:R-:W-:Y:S05]  /*9120*/  @!P0 NANOSLEEP.SYNCS 0x989680 ;  /* 0x009896800000895d */ /* 0x004fea0003900000 */
[----:B------:R-:W2:Y:S02]  /*9130*/  @!P0 SYNCS.PHASECHK.TRANS64 P0, [R0+URZ], R2 ;  /* 0x00000002000085a7 */ /* 0x000ea400080010ff */
[----:B--2---:R-:W-:Y:S05]  /*9140*/  @!P0 BRA `(.L_x_176) ;  /* 0xfffffffc00f08947 */ /* 0x004fea000383ffff */
[----:B------:R-:W-:Y:S05]  /*9150*/  BRA `(.L_x_177) ;  /* 0xffffffac00707947 */ /* 0x000fea000383ffff */
.L_x_80:
[----:B-1----:R1:W2:Y:S02]  /*9160*/  SYNCS.PHASECHK.TRANS64.TRYWAIT P0, [R8+URZ+0xd0], R0 ;  /* 0x0000d000080075a7 */ /* 0x0022a400080011ff */
[----:B--2---:R-:W-:Y:S05]  /*9170*/  @!P0 NANOSLEEP.SYNCS 0x989680 ;  /* 0x009896800000895d */ /* 0x004fea0003900000 */
[----:B------:R-:W2:Y:S02]  /*9180*/  @!P0 SYNCS.PHASECHK.TRANS64 P0, [R8+URZ+0xd0], R0 ;  /* 0x0000d000080085a7 */ /* 0x000ea400080010ff */
[----:B--2---:R-:W-:Y:S05]  /*9190*/  @!P0 BRA `(.L_x_80) ;  /* 0xfffffffc00f08947 */ /* 0x004fea000383ffff */
[----:B------:R-:W-:Y:S05]  /*91a0*/  BRA `(.L_x_178) ;  /* 0xffffffb000b47947 */ /* 0x000fea000383ffff */
.L_x_83:
[----:B-1----:R-:W-:Y:S07]  /*91b0*/  MOV R0, UR21 ;  /* 0x0000001500007c02 */ /* 0x002fee0008000f00 */
.L_x_179:
[----:B-1----:R1:W2:Y:S02]  /*91c0*/  SYNCS.PHASECHK.TRANS64.TRYWAIT P1, [R0+URZ+0xc8], R2 ;  /* 0x0000c802000075a7 */ /* 0x0022a400080211ff */
[----:B--2---:R-:W-:Y:S05]  /*91d0*/  @!P1 NANOSLEEP.SYNCS 0x989680 ;  /* 0x009896800000995d */ /* 0x004fea0003900000 */
[----:B------:R-:W2:Y:S02]  /*91e0*/  @!P1 SYNCS.PHASECHK.TRANS64 P1, [R0+URZ+0xc8], R2 ;  /* 0x0000c802000095a7 */ /* 0x000ea400080210ff */
[----:B--2---:R-:W-:Y:S05]  /*91f0*/  @!P1 BRA `(.L_x_179) ;  /* 0xfffffffc00f09947 */ /* 0x004fea000383ffff */
[----:B------:R-:W-:Y:S05]  /*9200*/  BRA `(.L_x_82) ;  /* 0xffffffb800307947 */ /* 0x000fea000383ffff */
.L_x_86:
[----:B-1----:R-:W-:Y:S07]  /*9210*/  MOV R0, UR21 ;  /* 0x0000001500007c02 */ /* 0x002fee0008000f00 */
.L_x_180:
[----:B-1----:R1:W2:Y:S02]  /*9220*/  SYNCS.PHASECHK.TRANS64.TRYWAIT P0, [R0+URZ+0xa0], R4 ;  /* 0x0000a004000075a7 */ /* 0x0022a400080011ff */
[----:B--2---:R-:W-:Y:S05]  /*9230*/  @!P0 NANOSLEEP.SYNCS 0x989680 ;  /* 0x009896800000895d */ /* 0x004fea0003900000 */
[----:B------:R-:W2:Y:S02]  /*9240*/  @!P0 SYNCS.PHASECHK.TRANS64 P0, [R0+URZ+0xa0], R4 ;  /* 0x0000a004000085a7 */ /* 0x000ea400080010ff */
[----:B--2---:R-:W-:Y:S05]  /*9250*/  @!P0 BRA `(.L_x_180) ;  /* 0xfffffffc00f08947 */ /* 0x004fea000383ffff */
[----:B------:R-:W-:Y:S05]  /*9260*/  BRA `(.L_x_181) ;  /* 0xffffffb800887947 */ /* 0x000fea000383ffff */
.L_x_87:
[----:B------:R-:W-:Y:S07]  /*9270*/  MOV R0, UR21 ;  /* 0x0000001500007c02 */ /* 0x000fee0008000f00 */
.L_x_182:
[----:B-1----:R1:W2:Y:S02]  /*9280*/  SYNCS.PHASECHK.TRANS64.TRYWAIT P0, [R0+URZ+0xa8], R4 ;  /* 0x0000a804000075a7 */ /* 0x0022a400080011ff */
[----:B--2---:R-:W-:Y:S05]  /*9290*/  @!P0 NANOSLEEP.SYNCS 0x989680 ;  /* 0x009896800000895d */ /* 0x004fea0003900000 */
[----:B------:R-:W2:Y:S02]  /*92a0*/  @!P0 SYNCS.PHASECHK.TRANS64 P0, [R0+URZ+0xa8], R4 ;  /* 0x0000a804000085a7 */ /* 0x000ea400080010ff */
[----:B--2---:R-:W-:Y:S05]  /*92b0*/  @!P0 BRA `(.L_x_182) ;  /* 0xfffffffc00f08947 */ /* 0x004fea000383ffff */
[----:B------:R-:W-:Y:S05]  /*92c0*/  BRA `(.L_x_183) ;  /* 0xffffffb800c07947 */ /* 0x000fea000383ffff */
.L_x_88:
[----:B------:R-:W-:Y:S07]  /*92d0*/  MOV R0, UR21 ;  /* 0x0000001500007c02 */ /* 0x000fee0008000f00 */
.L_x_184:
[----:B-1----:R1:W2:Y:S02]  /*92e0*/  SYNCS.PHASECHK.TRANS64.TRYWAIT P0, [R0+URZ+0xb0], R4 ;  /* 0x0000b004000075a7 */ /* 0x0022a400080011ff */
[----:B--2---:R-:W-:Y:S05]  /*92f0*/  @!P0 NANOSLEEP.SYNCS 0x989680 ;  /* 0x009896800000895d */ /* 0x004fea0003900000 */
[----:B------:R-:W2:Y:S02]  /*9300*/  @!P0 SYNCS.PHASECHK.TRANS64 P0, [R0+URZ+0xb0], R4 ;  /* 0x0000b004000085a7 */ /* 0x000ea400080010ff */
[----:B--2---:R-:W-:Y:S05]  /*9310*/  @!P0 BRA `(.L_x_184) ;  /* 0xfffffffc00f08947 */ /* 0x004fea000383ffff */
[----:B------:R-:W-:Y:S05]  /*9320*/  BRA `(.L_x_185) ;  /* 0xffffffbc00047947 */ /* 0x000fea000383ffff */
.L_x_89:
[----:B------:R-:W-:Y:S07]  /*9330*/  MOV R0, UR21 ;  /* 0x0000001500007c02 */ /* 0x000fee0008000f00 */
.L_x_186:
[----:B-1----:R1:W2:Y:S02]  /*9340*/  SYNCS.PHASECHK.TRANS64.TRYWAIT P0, [R0+URZ+0xb8], R4 ;  /* 0x0000b804000075a7 */ /* 0x0022a400080011ff */
[----:B--2---:R-:W-:Y:S05]  /*9350*/  @!P0 NANOSLEEP.SYNCS 0x989680 ;  /* 0x009896800000895d */ /* 0x004fea0003900000 */
[----:B------:R-:W2:Y:S02]  /*9360*/  @!P0 SYNCS.PHASECHK.TRANS64 P0, [R0+URZ+0xb8], R4 ;  /* 0x0000b804000085a7 */ /* 0x000ea400080010ff */
[----:B--2---:R-:W-:Y:S05]  /*9370*/  @!P0 BRA `(.L_x_186) ;  /* 0xfffffffc00f08947 */ /* 0x004fea000383ffff */
[----:B------:R-:W-:Y:S05]  /*9380*/  BRA `(.L_x_187) ;  /* 0xffffffbc004c7947 */ /* 0x000fea000383ffff */
.L_x_91:
[----:B------:R-:W-:-:S07]  /*9390*/  MOV R0, UR21 ;  /* 0x0000001500007c02 */ /* 0x000fce0008000f00 */
.L_x_188:
[----:B--2---:R2:W4:Y:S02]  /*93a0*/  SYNCS.PHASECHK.TRANS64.TRYWAIT P0, [R0+URZ+0xa0], R2 ;  /* 0x0000a002000075a7 */ /* 0x00452400080011ff */
[----:B----4-:R-:W-:Y:S05]  /*93b0*/  @!P0 NANOSLEEP.SYNCS 0x989680 ;  /* 0x009896800000895d */ /* 0x010fea0003900000 */
[----:B------:R-:W4:Y:S02]  /*93c0*/  @!P0 SYNCS.PHASECHK.TRANS64 P0, [R0+URZ+0xa0], R2 ;  /* 0x0000a002000085a7 */ /* 0x000f2400080010ff */
[----:B----4-:R-:W-:Y:S05]  /*93d0*/  @!P0 BRA `(.L_x_188) ;  /* 0xfffffffc00f08947 */ /* 0x010fea000383ffff */
[----:B------:R-:W-:Y:S05]  /*93e0*/  BRA `(.L_x_189) ;  /* 0xffffffbc00c47947 */ /* 0x000fea000383ffff */
.L_x_92:
[----:B--2---:R-:W-:-:S07]  /*93f0*/  MOV R0, UR21 ;  /* 0x0000001500007c02 */ /* 0x004fce0008000f00 */
.L_x_190:
[----:B--2---:R2:W4:Y:S02]  /*9400*/  SYNCS.PHASECHK.TRANS64.TRYWAIT P0, [R0+URZ+0xa8], R2 ;  /* 0x0000a802000075a7 */ /* 0x00452400080011ff */
[----:B----4-:R-:W-:Y:S05]  /*9410*/  @!P0 NANOSLEEP.SYNCS 0x989680 ;  /* 0x009896800000895d */ /* 0x010fea0003900000 */
[----:B------:R-:W4:Y:S02]  /*9420*/  @!P0 SYNCS.PHASECHK.TRANS64 P0, [R0+URZ+0xa8], R2 ;  /* 0x0000a802000085a7 */ /* 0x000f2400080010ff */
[----:B----4-:R-:W-:Y:S05]  /*9430*/  @!P0 BRA `(.L_x_190) ;  /* 0xfffffffc00f08947 */ /* 0x010fea000383ffff */
[----:B------:R-:W-:Y:S05]  /*9440*/  BRA `(.L_x_191) ;  /* 0xffffffbc00b47947 */ /* 0x000fea000383ffff */
.L_x_93:
[----:B--2---:R-:W-:-:S07]  /*9450*/  MOV R0, UR21 ;  /* 0x0000001500007c02 */ /* 0x004fce0008000f00 */
.L_x_192:
[----:B--2---:R2:W4:Y:S02]  /*9460*/  SYNCS.PHASECHK.TRANS64.TRYWAIT P0, [R0+URZ+0xb0], R2 ;  /* 0x0000b002000075a7 */ /* 0x00452400080011ff */
[----:B----4-:R-:W-:Y:S05]  /*9470*/  @!P0 NANOSLEEP.SYNCS 0x989680 ;  /* 0x009896800000895d */ /* 0x010fea0003900000 */
[----:B------:R-:W4:Y:S02]  /*9480*/  @!P0 SYNCS.PHASECHK.TRANS64 P0, [R0+URZ+0xb0], R2 ;  /* 0x0000b002000085a7 */ /* 0x000f2400080010ff */
[----:B----4-:R-:W-:Y:S05]  /*9490*/  @!P0 BRA `(.L_x_192) ;  /* 0xfffffffc00f08947 */ /* 0x010fea000383ffff */
[----:B------:R-:W-:Y:S05]  /*94a0*/  BRA `(.L_x_193) ;  /* 0xffffffbc00a47947 */ /* 0x000fea000383ffff */
.L_x_95:
[----:B-1----:R1:W2:Y:S02]  /*94b0*/  SYNCS.PHASECHK.TRANS64.TRYWAIT P0, [R3+URZ+0xd0], R0 ;  /* 0x0000d000030075a7 */ /* 0x0022a400080011ff */
[----:B--2---:R-:W-:Y:S05]  /*94c0*/  @!P0 NANOSLEEP.SYNCS 0x989680 ;  /* 0x009896800000895d */ /* 0x004fea0003900000 */
[----:B------:R-:W2:Y:S02]  /*94d0*/  @!P0 SYNCS.PHASECHK.TRANS64 P0, [R3+URZ+0xd0], R0 ;  /* 0x0000d000030085a7 */ /* 0x000ea400080010ff */
[----:B--2---:R-:W-:Y:S05]  /*94e0*/  @!P0 BRA `(.L_x_95) ;  /* 0xfffffffc00f08947 */ /* 0x004fea000383ffff */
[----:B------:R-:W-:Y:S05]  /*94f0*/  BRA `(.L_x_194) ;  /* 0xffffffc000707947 */ /* 0x000fea000383ffff */
.L_x_106:
[----:B-1----:R-:W-:Y:S04]  /*9500*/  MOV R0, UR44 ;  /* 0x0000002c00007c02 */ /* 0x002fe80008000f00 */
[----:B------:R1:W2:Y:S03]  /*9510*/  SYNCS.PHASECHK.TRANS64.TRYWAIT P1, [R0+URZ+0x80], R3 ;  /* 0x00008003000075a7 */ /* 0x0002a600080211ff */
[----:B--2---:R-:W-:Y:S05]  /*9520*/  @!P1 NANOSLEEP.SYNCS 0x989680 ;  /* 0x009896800000995d */ /* 0x004fea0003900000 */
[----:B------:R-:W2:Y:S02]  /*9530*/  @!P1 SYNCS.PHASECHK.TRANS64 P1, [R0+URZ+0x80], R3 ;  /* 0x00008003000095a7 */ /* 0x000ea400080210ff */
[----:B--2---:R-:W-:Y:S05]  /*9540*/  @!P1 BRA `(.L_x_106) ;  /* 0xfffffffc00ec9947 */ /* 0x004fea000383ffff */
[----:B------:R-:W-:Y:S05]  /*9550*/  BRA `(.L_x_105) ;  /* 0xffffffcc00d47947 */ /* 0x000fea000383ffff */
.L_x_108:
[----:B-1----:R1:W3:Y:S02]  /*9560*/  SYNCS.PHASECHK.TRANS64.TRYWAIT P0, [R26+URZ+0xf0], R2 ;  /* 0x0000f0021a0075a7 */ /* 0x0022e400080011ff */
[----:B---3--:R-:W-:Y:S05]  /*9570*/  @!P0 NANOSLEEP.SYNCS 0x989680 ;  /* 0x009896800000895d */ /* 0x008fea0003900000 */
[----:B------:R-:W3:Y:S02]  /*9580*/  @!P0 SYNCS.PHASECHK.TRANS64 P0, [R26+URZ+0xf0], R2 ;  /* 0x0000f0021a0085a7 */ /* 0x000ee400080010ff */
[----:B---3--:R-:W-:Y:S05]  /*9590*/  @!P0 BRA `(.L_x_108) ;  /* 0xfffffffc00f08947 */ /* 0x008fea000383ffff */
[----:B------:R-:W-:Y:S05]  /*95a0*/  BRA `(.L_x_107) ;  /* 0xffffffcc00f87947 */ /* 0x000fea000383ffff */
.L_x_117:
[----:B---3--:R3:W4:Y:S02]  /*95b0*/  SYNCS.PHASECHK.TRANS64.TRYWAIT P0, [R4+URZ+0x80], R0 ;  /* 0x00008000040075a7 */ /* 0x00872400080011ff */
[----:B----4-:R-:W-:Y:S05]  /*95c0*/  @!P0 NANOSLEEP.SYNCS 0x989680 ;  /* 0x009896800000895d */ /* 0x010fea0003900000 */
[----:B------:R-:W4:Y:S02]  /*95d0*/  @!P0 SYNCS.PHASECHK.TRANS64 P0, [R4+URZ+0x80], R0 ;  /* 0x00008000040085a7 */ /* 0x000f2400080010ff */
[----:B----4-:R-:W-:Y:S05]  /*95e0*/  @!P0 BRA `(.L_x_117) ;  /* 0xfffffffc00f08947 */ /* 0x010fea000383ffff */
[----:B------:R-:W-:Y:S05]  /*95f0*/  BRA `(.L_x_116) ;  /* 0xffffffd400e47947 */ /* 0x000fea000383ffff */
.L_x_125:
[----:B-1----:R1:W4:Y:S02]  /*9600*/  SYNCS.PHASECHK.TRANS64.TRYWAIT P0, [R2+URZ+0x80], R4 ;  /* 0x00008004020075a7 */ /* 0x00232400080011ff */
[----:B----4-:R-:W-:Y:S05]  /*9610*/  @!P0 NANOSLEEP.SYNCS 0x989680 ;  /* 0x009896800000895d */ /* 0x010fea0003900000 */
[----:B------:R-:W4:Y:S02]  /*9620*/  @!P0 SYNCS.PHASECHK.TRANS64 P0, [R2+URZ+0x80], R4 ;  /* 0x00008004020085a7 */ /* 0x000f2400080010ff */
[----:B----4-:R-:W-:Y:S05]  /*9630*/  @!P0 BRA `(.L_x_125) ;  /* 0xfffffffc00f08947 */ /* 0x010fea000383ffff */
[----:B------:R-:W-:Y:S05]  /*9640*/  BRA `(.L_x_124) ;  /* 0xffffffdc00f47947 */ /* 0x000fea000383ffff */
.L_x_133:
[----:B---3--:R3:W4:Y:S02]  /*9650*/  SYNCS.PHASECHK.TRANS64.TRYWAIT P0, [R3+URZ+0x80], R0 ;  /* 0x00008000030075a7 */ /* 0x00872400080011ff */
[----:B----4-:R-:W-:Y:S05]  /*9660*/  @!P0 NANOSLEEP.SYNCS 0x989680 ;  /* 0x009896800000895d */ /* 0x010fea0003900000 */
[----:B------:R-:W4:Y:S02]  /*9670*/  @!P0 SYNCS.PHASECHK.TRANS64 P0, [R3+URZ+0x80], R0 ;  /* 0x00008000030085a7 */ /* 0x000f2400080010ff */
[----:B----4-:R-:W-:Y:S05]  /*9680*/  @!P0 BRA `(.L_x_133) ;  /* 0xfffffffc00f08947 */ /* 0x010fea000383ffff */
[----:B------:R-:W-:Y:S05]  /*9690*/  BRA `(.L_x_132) ;  /* 0xffffffe800007947 */ /* 0x000fea000383ffff */
        .weak           $__internal_0_$__cuda_sm10x_tcgen05_guardrail_trap_col_being_dealloced_not_returned_by_alloc
        .type           $__internal_0_$__cuda_sm10x_tcgen05_guardrail_trap_col_being_dealloced_not_returned_by_alloc,@function
        .size           $__internal_0_$__cuda_sm10x_tcgen05_guardrail_trap_col_being_dealloced_not_returned_by_alloc,($__internal_1_$__cuda_sm10x_tcgen05_guardrail_trap_phase_invalid_during_alloc - $__internal_0_$__cuda_sm10x_tcgen05_guardrail_trap_col_being_dealloced_not_returned_by_alloc)
$__internal_0_$__cuda_sm10x_tcgen05_guardrail_trap_col_being_dealloced_not_returned_by_alloc:
[----:B------:R-:W-:Y:S05]  /*96a0*/  BPT.TRAP 0x1 ;  /* 0x000000040000795c */ /* 0x000fea0000300000 */
[----:B------:R-:W-:-:S04]  /*96b0*/  HFMA2 R3, -RZ, RZ, 0, 0 ;  /* 0x00000000ff037431 */ /* 0x000fc800000001ff */
[----:B------:R-:W-:Y:S05]  /*96c0*/  RET.REL.NODEC R2 `(_ZN7cutlass13device_kernelINS_4gemm6kernel13GemmUniversalIN4cute5tupleIJiiiiEEENS1_10collective13CollectiveMmaINS1_35MainloopSm100TmaUmmaWarpSpecializedILi8ELi2ELi4ENS5_IJNS4_1CILi4EEENSA_ILi1EEESC_EEEEENS5_IJNSA_ILi64EEENSA_ILi128EEESF_EEENS_6half_tENS5_IJlSC_lEEESI_SJ_NS4_8TiledMMAINS4_8MMA_AtomIJNS4_20SM100_MMA_F16BF16_SSISI_SI_fLi64ELi128ELNS4_4UMMA5MajorE0ELSO_0ELNSN_7ScaleInE0ELSP_0EEEEEENS4_6LayoutINS5_IJSC_SC_SC_EEENS5_IJNSA_ILi0EEESU_SU_EEEEENS5_IJNS4_10UnderscoreESX_SX_EEEEENS4_13SM90_TMA_LOADENS4_14ComposedLayoutINS4_7SwizzleILi3ELi4ELi3EEENS4_18smem_ptr_flag_bitsILi16EEENSS_INS5_IJNSA_ILi8EEESF_EEENS5_IJSF_SC_EEEEEEEvNS4_8identityENS4_23SM90_TMA_LOAD_MULTICASTES1A_vS1B_EENS_8epilogue10collective18CollectiveEpilogueINS1E_23Sm100TmaWarpSpecializedILi4ELi2ELi16ELb1ELb0EEEJSH_NS5_IJNSS_ISF_SC_EENSS_INSA_ILi32EEESC_EEEEESI_SJ_SI_SJ_NS1E_6fusion15FusionCallbacksIS1I_NS1N_17LinearCombinationISI_fSI_fLNS_15FloatRoundStyleE2EEESH_S1M_JEEENS4_5SM1004TMEM4LOAD26SM100_TMEM_LOAD_16dp256b4xES10_NS11_INS12_ILi2ELi4ELi3EEES15_NSS_INS5_IJS16_S1K_EEENS5_IJS1K_SC_EEEEEEENS4_17SM75_U32x4_LDSM_NENS4_14SM90_TMA_STOREES21_NS4_17SM90_U32x4_STSM_NENS4_39AutoVectorizingCopyWithAssumedAlignmentILi128EEEEEEvvEEEEvNT_6ParamsE) ;  /* 0xffffff68024c7950 */ /* 0x000fea0003c3ffff */
        .weak           $__internal_1_$__cuda_sm10x_tcgen05_guardrail_trap_phase_invalid_during_alloc
        .type           $__internal_1_$__cuda_sm10x_tcgen05_guardrail_trap_phase_invalid_during_alloc,@function
        .size           $__internal_1_$__cuda_sm10x_tcgen05_guardrail_trap_phase_invalid_during_alloc,($__internal_2_$__cuda_sm10x_tcgen05_guardrail_trap_unallocated_columns_being_dealloced - $__internal_1_$__cuda_sm10x_tcgen05_guardrail_trap_phase_invalid_during_alloc)
$__internal_1_$__cuda_sm10x_tcgen05_guardrail_trap_phase_invalid_during_alloc:
[----:B------:R-:W-:Y:S05]  /*96d0*/  BPT.TRAP 0x1 ;  /* 0x000000040000795c */ /* 0x000fea0000300000 */
[----:B------:R-:W-:-:S04]  /*96e0*/  MOV R5, 0x0 ;  /* 0x0000000000057802 */ /* 0x000fc80000000f00 */
[----:B------:R-:W-:Y:S05]  /*96f0*/  RET.REL.NODEC R4 `(_ZN7cutlass13device_kernelINS_4gemm6kernel13GemmUniversalIN4cute5tupleIJiiiiEEENS1_10collective13CollectiveMmaINS1_35MainloopSm100TmaUmmaWarpSpecializedILi8ELi2ELi4ENS5_IJNS4_1CILi4EEENSA_ILi1EEESC_EEEEENS5_IJNSA_ILi64EEENSA_ILi128EEESF_EEENS_6half_tENS5_IJlSC_lEEESI_SJ_NS4_8TiledMMAINS4_8MMA_AtomIJNS4_20SM100_MMA_F16BF16_SSISI_SI_fLi64ELi128ELNS4_4UMMA5MajorE0ELSO_0ELNSN_7ScaleInE0ELSP_0EEEEEENS4_6LayoutINS5_IJSC_SC_SC_EEENS5_IJNSA_ILi0EEESU_SU_EEEEENS5_IJNS4_10UnderscoreESX_SX_EEEEENS4_13SM90_TMA_LOADENS4_14ComposedLayoutINS4_7SwizzleILi3ELi4ELi3EEENS4_18smem_ptr_flag_bitsILi16EEENSS_INS5_IJNSA_ILi8EEESF_EEENS5_IJSF_SC_EEEEEEEvNS4_8identityENS4_23SM90_TMA_LOAD_MULTICASTES1A_vS1B_EENS_8epilogue10collective18CollectiveEpilogueINS1E_23Sm100TmaWarpSpecializedILi4ELi2ELi16ELb1ELb0EEEJSH_NS5_IJNSS_ISF_SC_EENSS_INSA_ILi32EEESC_EEEEESI_SJ_SI_SJ_NS1E_6fusion15FusionCallbacksIS1I_NS1N_17LinearCombinationISI_fSI_fLNS_15FloatRoundStyleE2EEESH_S1M_JEEENS4_5SM1004TMEM4LOAD26SM100_TMEM_LOAD_16dp256b4xES10_NS11_INS12_ILi2ELi4ELi3EEES15_NSS_INS5_IJS16_S1K_EEENS5_IJS1K_SC_EEEEEEENS4_17SM75_U32x4_LDSM_NENS4_14SM90_TMA_STOREES21_NS4_17SM90_U32x4_STSM_NENS4_39AutoVectorizingCopyWithAssumedAlignmentILi128EEEEEEvvEEEEvNT_6ParamsE) ;  /* 0xffffff6804407950 */ /* 0x000fea0003c3ffff */
        .weak           $__internal_2_$__cuda_sm10x_tcgen05_guardrail_trap_unallocated_columns_being_dealloced
        .type           $__internal_2_$__cuda_sm10x_tcgen05_guardrail_trap_unallocated_columns_being_dealloced,@function
        .size           $__internal_2_$__cuda_sm10x_tcgen05_guardrail_trap_unallocated_columns_being_dealloced,(.L_x_196 - $__internal_2_$__cuda_sm10x_tcgen05_guardrail_trap_unallocated_columns_being_dealloced)
$__internal_2_$__cuda_sm10x_tcgen05_guardrail_trap_unallocated_columns_being_dealloced:
[----:B------:R-:W-:Y:S05]  /*9700*/  BPT.TRAP 0x1 ;  /* 0x000000040000795c */ /* 0x000fea0000300000 */
[----:B------:R-:W-:-:S04]  /*9710*/  HFMA2 R3, -RZ, RZ, 0, 0 ;  /* 0x00000000ff037431 */ /* 0x000fc800000001ff */
[----:B------:R-:W-:Y:S05]  /*9720*/  RET.REL.NODEC R2 `(_ZN7cutlass13device_kernelINS_4gemm6kernel13GemmUniversalIN4cute5tupleIJiiiiEEENS1_10collective13CollectiveMmaINS1_35MainloopSm100TmaUmmaWarpSpecializedILi8ELi2ELi4ENS5_IJNS4_1CILi4EEENSA_ILi1EEESC_EEEEENS5_IJNSA_ILi64EEENSA_ILi128EEESF_EEENS_6half_tENS5_IJlSC_lEEESI_SJ_NS4_8TiledMMAINS4_8MMA_AtomIJNS4_20SM100_MMA_F16BF16_SSISI_SI_fLi64ELi128ELNS4_4UMMA5MajorE0ELSO_0ELNSN_7ScaleInE0ELSP_0EEEEEENS4_6LayoutINS5_IJSC_SC_SC_EEENS5_IJNSA_ILi0EEESU_SU_EEEEENS5_IJNS4_10UnderscoreESX_SX_EEEEENS4_13SM90_TMA_LOADENS4_14ComposedLayoutINS4_7SwizzleILi3ELi4ELi3EEENS4_18smem_ptr_flag_bitsILi16EEENSS_INS5_IJNSA_ILi8EEESF_EEENS5_IJSF_SC_EEEEEEEvNS4_8identityENS4_23SM90_TMA_LOAD_MULTICASTES1A_vS1B_EENS_8epilogue10collective18CollectiveEpilogueINS1E_23Sm100TmaWarpSpecializedILi4ELi2ELi16ELb1ELb0EEEJSH_NS5_IJNSS_ISF_SC_EENSS_INSA_ILi32EEESC_EEEEESI_SJ_SI_SJ_NS1E_6fusion15FusionCallbacksIS1I_NS1N_17LinearCombinationISI_fSI_fLNS_15FloatRoundStyleE2EEESH_S1M_JEEENS4_5SM1004TMEM4LOAD26SM100_TMEM_LOAD_16dp256b4xES10_NS11_INS12_ILi2ELi4ELi3EEES15_NSS_INS5_IJS16_S1K_EEENS5_IJS1K_SC_EEEEEEENS4_17SM75_U32x4_LDSM_NENS4_14SM90_TMA_STOREES21_NS4_17SM90_U32x4_STSM_NENS4_39AutoVectorizingCopyWithAssumedAlignmentILi128EEEEEEvvEEEEvNT_6ParamsE) ;  /* 0xffffff6802347950 */ /* 0x000fea0003c3ffff */
.L_x_195:
[----:B------:R-:W-:-:S00]  /*9730*/  BRA `(.L_x_195) ;  /* 0xfffffffc00fc7947 */ /* 0x000fc0000383ffff */
[----:B------:R-:W-:-:S00]  /*9740*/  NOP ;  /* 0x0000000000007918 */ /* 0x000fc00000000000 */
        /* <DEDUP_REMOVED lines=11> */
.L_x_196:


//--------------------- .nv.global.init           --------------------------
	.section	.nv.global.init,"aw",@progbits
.nv.global.init:
	.type		$str$27,@object
	.size		$str$27,($str$28 - $str$27)
$str$27:
        /*0000*/ 	.byte	0x28, 0x61, 0x64, 0x64, 0x72, 0x65, 0x73, 0x73, 0x20, 0x26, 0x20, 0x6d, 0x61, 0x73, 0x6b, 0x29
        /*0010*/ 	.byte	0x20, 0x3d, 0x3d, 0x20, 0x30, 0x00
	.type		$str$28,@object
	.size		$str$28,($str$26 - $str$28)
$str$28:
        /*0016*/ 	.byte	0x2f, 0x74, 0x6d, 0x70, 0x2f, 0x63, 0x75, 0x74, 0x6c, 0x61, 0x73, 0x73, 0x5f, 0x73, 0x77, 0x65
        /*0026*/ 	.byte	0x65, 0x70, 0x5f, 0x73, 0x72, 0x63, 0x2f, 0x69, 0x6e, 0x63, 0x6c, 0x75, 0x64, 0x65, 0x2f, 0x63
        /*0036*/ 	.byte	0x75, 0x74, 0x65, 0x2f, 0x70, 0x6f, 0x69, 0x6e, 0x74, 0x65, 0x72, 0x5f, 0x66, 0x6c, 0x61, 0x67
        /*0046*/ 	.byte	0x67, 0x65, 0x64, 0x2e, 0x68, 0x70, 0x70, 0x00
	.type		$str$26,@object
	.size		$str$26,($str$25 - $str$26)
$str$26:
        /*004e*/ 	.byte	0x2f, 0x74, 0x6d, 0x70, 0x2f, 0x63, 0x75, 0x74, 0x6c, 0x61, 0x73, 0x73, 0x5f, 0x73, 0x77, 0x65
        /*005e*/ 	.byte	0x65, 0x70, 0x5f, 0x73, 0x72, 0x63, 0x2f, 0x69, 0x6e, 0x63, 0x6c, 0x75, 0x64, 0x65, 0x2f, 0x63
        /*006e*/ 	.byte	0x75, 0x74, 0x65, 0x2f, 0x61, 0x74, 0x6f, 0x6d, 0x2f, 0x63, 0x6f, 0x70, 0x79, 0x5f, 0x74, 0x72
        /*007e*/ 	.byte	0x61, 0x69, 0x74, 0x73, 0x5f, 0x73, 0x6d, 0x31, 0x30, 0x30, 0x2e, 0x68, 0x70, 0x70, 0x00
	.type		$str$25,@object
	.size		$str$25,(__unnamed_1 - $str$25)
$str$25:
        /*008d*/ 	.byte	0x28, 0x28, 0x75, 0x69, 0x6e, 0x74, 0x33, 0x32, 0x5f, 0x74, 0x28, 0x74, 0x68, 0x72, 0x65, 0x61
        /*009d*/ 	.byte	0x64, 0x49, 0x64, 0x78, 0x2e, 0x78, 0x29, 0x20, 0x2f, 0x20, 0x33, 0x32, 0x29, 0x20, 0x25, 0x20
        /*00ad*/ 	.byte	0x34, 0x29, 0x20, 0x3d, 0x3d, 0x20, 0x28, 0x28, 0x28, 0x74, 0x6d, 0x65, 0x6d, 0x5f, 0x61, 0x64
        /*00bd*/ 	.byte	0x64, 0x72, 0x20, 0x3e, 0x3e, 0x20, 0x31, 0x36, 0x29, 0x20, 0x2f, 0x20, 0x33, 0x32, 0x29, 0x20
        /*00cd*/ 	.byte	0x25, 0x20, 0x34, 0x29, 0x00
	.type		__unnamed_1,@object
	.size		__unnamed_1,(__unnamed_2 - __unnamed_1)
__unnamed_1:
        /*00d2*/ 	.byte	0x61, 0x75, 0x74, 0x6f, 0x20, 0x63, 0x75, 0x74, 0x65, 0x3a, 0x3a, 0x61, 0x73, 0x5f, 0x70, 0x6f
        /* <DEDUP_REMOVED lines=24> */
        /*0262*/ 	.byte	0x3e, 0x3e, 0x3e, 0x5d, 0x00
	.type		__unnamed_2,@object
	.size		__unnamed_2,(.L_2 - __unnamed_2)
__unnamed_2:
        /* <DEDUP_REMOVED lines=46> */
.L_2:


//--------------------- .nv.shared._ZN7cutlass13device_kernelINS_4gemm6kernel13GemmUniversalIN4cute5tupleIJiiiiEEENS1_10collective13CollectiveMmaINS1_35MainloopSm100TmaUmmaWarpSpecializedILi8ELi2ELi4ENS5_IJNS4_1CILi4EEENSA_ILi1EEESC_EEEEENS5_IJNSA_ILi64EEENSA_ILi128EEESF_EEENS_6half_tENS5_IJlSC_lEEESI_SJ_NS4_8TiledMMAINS4_8MMA_AtomIJNS4_20SM100_MMA_F16BF16_SSISI_SI_fLi64ELi128ELNS4_4UMMA5MajorE0ELSO_0ELNSN_7ScaleInE0ELSP_0EEEEEENS4_6LayoutINS5_IJSC_SC_SC_EEENS5_IJNSA_ILi0EEESU_SU_EEEEENS5_IJNS4_10UnderscoreESX_SX_EEEEENS4_13SM90_TMA_LOADENS4_14ComposedLayoutINS4_7SwizzleILi3ELi4ELi3EEENS4_18smem_ptr_flag_bitsILi16EEENSS_INS5_IJNSA_ILi8EEESF_EEENS5_IJSF_SC_EEEEEEEvNS4_8identityENS4_23SM90_TMA_LOAD_MULTICASTES1A_vS1B_EENS_8epilogue10collective18CollectiveEpilogueINS1E_23Sm100TmaWarpSpecializedILi4ELi2ELi16ELb1ELb0EEEJSH_NS5_IJNSS_ISF_SC_EENSS_INSA_ILi32EEESC_EEEEESI_SJ_SI_SJ_NS1E_6fusion15FusionCallbacksIS1I_NS1N_17LinearCombinationISI_fSI_fLNS_15FloatRoundStyleE2EEESH_S1M_JEEENS4_5SM1004TMEM4LOAD26SM100_TMEM_LOAD_16dp256b4xES10_NS11_INS12_ILi2ELi4ELi3EEES15_NSS_INS5_IJS16_S1K_EEENS5_IJS1K_SC_EEEEEEENS4_17SM75_U32x4_LDSM_NENS4_14SM90_TMA_STOREES21_NS4_17SM90_U32x4_STSM_NENS4_39AutoVectorizingCopyWithAssumedAlignmentILi128EEEEEEvvEEEEvNT_6ParamsE --------------------------
	.section	.nv.shared._ZN7cutlass13device_kernelINS_4gemm6kernel13GemmUniversalIN4cute5tupleIJiiiiEEENS1_10collective13CollectiveMmaINS1_35MainloopSm100TmaUmmaWarpSpecializedILi8ELi2ELi4ENS5_IJNS4_1CILi4EEENSA_ILi1EEESC_EEEEENS5_IJNSA_ILi64EEENSA_ILi128EEESF_EEENS_6half_tENS5_IJlSC_lEEESI_SJ_NS4_8TiledMMAINS4_8MMA_AtomIJNS4_20SM100_MMA_F16BF16_SSISI_SI_fLi64ELi128ELNS4_4UMMA5MajorE0ELSO_0ELNSN_7ScaleInE0ELSP_0EEEEEENS4_6LayoutINS5_IJSC_SC_SC_EEENS5_IJNSA_ILi0EEESU_SU_EEEEENS5_IJNS4_10UnderscoreESX_SX_EEEEENS4_13SM90_TMA_LOADENS4_14ComposedLayoutINS4_7SwizzleILi3ELi4ELi3EEENS4_18smem_ptr_flag_bitsILi16EEENSS_INS5_IJNSA_ILi8EEESF_EEENS5_IJSF_SC_EEEEEEEvNS4_8identityENS4_23SM90_TMA_LOAD_MULTICASTES1A_vS1B_EENS_8epilogue10collective18CollectiveEpilogueINS1E_23Sm100TmaWarpSpecializedILi4ELi2ELi16ELb1ELb0EEEJSH_NS5_IJNSS_ISF_SC_EENSS_INSA_ILi32EEESC_EEEEESI_SJ_SI_SJ_NS1E_6fusion15FusionCallbacksIS1I_NS1N_17LinearCombinationISI_fSI_fLNS_15FloatRoundStyleE2EEESH_S1M_JEEENS4_5SM1004TMEM4LOAD26SM100_TMEM_LOAD_16dp256b4xES10_NS11_INS12_ILi2ELi4ELi3EEES15_NSS_INS5_IJS16_S1K_EEENS5_IJS1K_SC_EEEEEEENS4_17SM75_U32x4_LDSM_NENS4_14SM90_TMA_STOREES21_NS4_17SM90_U32x4_STSM_NENS4_39AutoVectorizingCopyWithAssumedAlignmentILi128EEEEEEvvEEEEvNT_6ParamsE,"aw",@nobits
	.sectionflags	@""
	.align	16
	.zero		1024


//--------------------- .nv.shared.reserved.0     --------------------------
	.section	.nv.shared.reserved.0,"aw",@nobits
	.weak		__nv_reservedSMEM_offset_0_alias
	.size		__nv_reservedSMEM_offset_0_alias, 0, 64
	.other		__nv_reservedSMEM_offset_0_alias,@"STO_CUDA_RESERVED_SHARED STV_DEFAULT"
__nv_reservedSMEM_offset_0_alias:
	.zero		0
.nv.shared.reserved.0:
	.zero		64
	.weak		__nv_reservedSMEM_tcgen05_partition
	.type		__nv_reservedSMEM_tcgen05_partition,@object
	.size		__nv_reservedSMEM_tcgen05_partition,(.L_0 - __nv_reservedSMEM_tcgen05_partition)
__nv_reservedSMEM_tcgen05_partition:
	.zero		32
.L_0:


//--------------------- .nv.global                --------------------------
	.section	.nv.global,"aw",@nobits
.nv.global:
	.type		_ZN40_INTERNAL_7c26ce0c_4_k_cu_4a327ddb_266234cute1_E,@object
	.size		_ZN40_INTERNAL_7c26ce0c_4_k_cu_4a327ddb_266234cute1_E,(_ZN40_INTERNAL_7c26ce0c_4_k_cu_4a327ddb_266234cuda3std3__45__cpo6cbeginE - _ZN40_INTERNAL_7c26ce0c_4_k_cu_4a327ddb_266234cute1_E)
_ZN40_INTERNAL_7c26ce0c_4_k_cu_4a327ddb_266234cute1_E:
	.zero		1
	.type		_ZN40_INTERNAL_7c26ce0c_4_k_cu_4a327ddb_266234cuda3std3__45__cpo6cbeginE,@object
	.size		_ZN40_INTERNAL_7c26ce0c_4_k_cu_4a327ddb_266234cuda3std3__45__cpo6cbeginE,(_ZN40_INTERNAL_7c26ce0c_4_k_cu_4a327ddb_266234cuda3std3__48in_placeE - _ZN40_INTERNAL_7c26ce0c_4_k_cu_4a327ddb_266234cuda3std3__45__cpo6cbeginE)
_ZN40_INTERNAL_7c26ce0c_4_k_cu_4a327ddb_266234cuda3std3__45__cpo6cbeginE:
	.zero		1
	.type		_ZN40_INTERNAL_7c26ce0c_4_k_cu_4a327ddb_266234cuda3std3__48in_placeE,@object
	.size		_ZN40_INTERNAL_7c26ce0c_4_k_cu_4a327ddb_266234cuda3std3__48in_placeE,(_ZN40_INTERNAL_7c26ce0c_4_k_cu_4a327ddb_266234cuda3std6ranges3__45__cpo9iter_moveE - _ZN40_INTERNAL_7c26ce0c_4_k_cu_4a327ddb_266234cuda3std3__48in_placeE)
_ZN40_INTERNAL_7c26ce0c_4_k_cu_4a327ddb_266234cuda3std3__48in_placeE:
	.zero		1
	.type		_ZN40_INTERNAL_7c26ce0c_4_k_cu_4a327ddb_266234cuda3std6ranges3__45__cpo9iter_moveE,@object
	.size		_ZN40_INTERNAL_7c26ce0c_4_k_cu_4a327ddb_266234cuda3std6ranges3__45__cpo9iter_moveE,(_ZN40_INTERNAL_7c26ce0c_4_k_cu_4a327ddb_266234cuda3std3__45__cpo5beginE - _ZN40_INTERNAL_7c26ce0c_4_k_cu_4a327ddb_266234cuda3std6ranges3__45__cpo9iter_moveE)
_ZN40_INTERNAL_7c26ce0c_4_k_cu_4a327ddb_266234cuda3std6ranges3__45__cpo9iter_moveE:
	.zero		1
	.type		_ZN40_INTERNAL_7c26ce0c_4_k_cu_4a327ddb_266234cuda3std3__45__cpo5beginE,@object
	.size		_ZN40_INTERNAL_7c26ce0c_4_k_cu_4a327ddb_266234cuda3std3__45__cpo5beginE,(_ZN40_INTERNAL_7c26ce0c_4_k_cu_4a327ddb_266234cuda3std3__442_GLOBAL__N__7c26ce0c_4_k_cu_4a327ddb_266236ignoreE - _ZN40_INTERNAL_7c26ce0c_4_k_cu_4a327ddb_266234cuda3std3__45__cpo5beginE)
_ZN40_INTERNAL_7c26ce0c_4_k_cu_4a327ddb_266234cuda3std3__45__cpo5beginE:
	.zero		1
	.type		_ZN40_INTERNAL_7c26ce0c_4_k_cu_4a327ddb_266234cuda3std3__442_GLOBAL__N__7c26ce0c_4_k_cu_4a327ddb_266236ignoreE,@object
	.size		_ZN40_INTERNAL_7c26ce0c_4_k_cu_4a327ddb_266234cuda3std3__442_GLOBAL__N__7c26ce0c_4_k_cu_4a327ddb_266236ignoreE,(_ZN40_INTERNAL_7c26ce0c_4_k_cu_4a327ddb_266234cute7productE - _ZN40_INTERNAL_7c26ce0c_4_k_cu_4a327ddb_266234cuda3std3__442_GLOBAL__N__7c26ce0c_4_k_cu_4a327ddb_266236ignoreE)
_ZN40_INTERNAL_7c26ce0c_4_k_cu_4a327ddb_266234cuda3std3__442_GLOBAL__N__7c26ce0c_4_k_cu_4a327ddb_266236ignoreE:
	.zero		1
	.type		_ZN40_INTERNAL_7c26ce0c_4_k_cu_4a327ddb_266234cute7productE,@object
	.size		_ZN40_INTERNAL_7c26ce0c_4_k_cu_4a327ddb_266234cute7productE,(_ZN40_INTERNAL_7c26ce0c_4_k_cu_4a327ddb_266234cuda3std3__45__cpo3endE - _ZN40_INTERNAL_7c26ce0c_4_k_cu_4a327ddb_266234cute7productE)
_ZN40_INTERNAL_7c26ce0c_4_k_cu_4a327ddb_266234cute7productE:
	.zero		1
	.type		_ZN40_INTERNAL_7c26ce0c_4_k_cu_4a327ddb_266234cuda3std3__45__cpo3endE,@object
	.size		_ZN40_INTERNAL_7c26ce0c_4_k_cu_4a327ddb_266234cuda3std3__45__cpo3endE,(_ZN40_INTERNAL_7c26ce0c_4_k_cu_4a327ddb_266234cuda3std3__419piecewise_constructE - _ZN40_INTERNAL_7c26ce0c_4_k_cu_4a327ddb_266234cuda3std3__45__cpo3endE)
_ZN40_INTERNAL_7c26ce0c_4_k_cu_4a327ddb_266234cuda3std3__45__cpo3endE:
	.zero		1
	.type		_ZN40_INTERNAL_7c26ce0c_4_k_cu_4a327ddb_266234cuda3std3__419piecewise_constructE,@object
	.size		_ZN40_INTERNAL_7c26ce0c_4_k_cu_4a327ddb_266234cuda3std3__419piecewise_constructE,(_ZN40_INTERNAL_7c26ce0c_4_k_cu_4a327ddb_266234cuda3std3__45__cpo4cendE - _ZN40_INTERNAL_7c26ce0c_4_k_cu_4a327ddb_266234cuda3std3__419piecewise_constructE)
_ZN40_INTERNAL_7c26ce0c_4_k_cu_4a327ddb_266234cuda3std3__419piecewise_constructE:
	.zero		1
	.type		_ZN40_INTERNAL_7c26ce0c_4_k_cu_4a327ddb_266234cuda3std3__45__cpo4cendE,@object
	.size		_ZN40_INTERNAL_7c26ce0c_4_k_cu_4a327ddb_266234cuda3std3__45__cpo4cendE,(_ZN40_INTERNAL_7c26ce0c_4_k_cu_4a327ddb_266234cuda3std6ranges3__45__cpo4swapE - _ZN40_INTERNAL_7c26ce0c_4_k_cu_4a327ddb_266234cuda3std3__45__cpo4cendE)
_ZN40_INTERNAL_7c26ce0c_4_k_cu_4a327ddb_266234cuda3std3__45__cpo4cendE:
	.zero		1
	.type		_ZN40_INTERNAL_7c26ce0c_4_k_cu_4a327ddb_266234cuda3std6ranges3__45__cpo4swapE,@object
	.size		_ZN40_INTERNAL_7c26ce0c_4_k_cu_4a327ddb_266234cuda3std6ranges3__45__cpo4swapE,(.L_10 - _ZN40_INTERNAL_7c26ce0c_4_k_cu_4a327ddb_266234cuda3std6ranges3__45__cpo4swapE)
_ZN40_INTERNAL_7c26ce0c_4_k_cu_4a327ddb_266234cuda3std6ranges3__45__cpo4swapE:
	.zero		1
.L_10:


//--------------------- .nv.constant0._ZN7cutlass13device_kernelINS_4gemm6kernel13GemmUniversalIN4cute5tupleIJiiiiEEENS1_10collective13CollectiveMmaINS1_35MainloopSm100TmaUmmaWarpSpecializedILi8ELi2ELi4ENS5_IJNS4_1CILi4EEENSA_ILi1EEESC_EEEEENS5_IJNSA_ILi64EEENSA_ILi128EEESF_EEENS_6half_tENS5_IJlSC_lEEESI_SJ_NS4_8TiledMMAINS4_8MMA_AtomIJNS4_20SM100_MMA_F16BF16_SSISI_SI_fLi64ELi128ELNS4_4UMMA5MajorE0ELSO_0ELNSN_7ScaleInE0ELSP_0EEEEEENS4_6LayoutINS5_IJSC_SC_SC_EEENS5_IJNSA_ILi0EEESU_SU_EEEEENS5_IJNS4_10UnderscoreESX_SX_EEEEENS4_13SM90_TMA_LOADENS4_14ComposedLayoutINS4_7SwizzleILi3ELi4ELi3EEENS4_18smem_ptr_flag_bitsILi16EEENSS_INS5_IJNSA_ILi8EEESF_EEENS5_IJSF_SC_EEEEEEEvNS4_8identityENS4_23SM90_TMA_LOAD_MULTICASTES1A_vS1B_EENS_8epilogue10collective18CollectiveEpilogueINS1E_23Sm100TmaWarpSpecializedILi4ELi2ELi16ELb1ELb0EEEJSH_NS5_IJNSS_ISF_SC_EENSS_INSA_ILi32EEESC_EEEEESI_SJ_SI_SJ_NS1E_6fusion15FusionCallbacksIS1I_NS1N_17LinearCombinationISI_fSI_fLNS_15FloatRoundStyleE2EEESH_S1M_JEEENS4_5SM1004TMEM4LOAD26SM100_TMEM_LOAD_16dp256b4xES10_NS11_INS12_ILi2ELi4ELi3EEES15_NSS_INS5_IJS16_S1K_EEENS5_IJS1K_SC_EEEEEEENS4_17SM75_U32x4_LDSM_NENS4_14SM90_TMA_STOREES21_NS4_17SM90_U32x4_STSM_NENS4_39AutoVectorizingCopyWithAssumedAlignmentILi128EEEEEEvvEEEEvNT_6ParamsE --------------------------
	.section	.nv.constant0._ZN7cutlass13device_kernelINS_4gemm6kernel13GemmUniversalIN4cute5tupleIJiiiiEEENS1_10collective13CollectiveMmaINS1_35MainloopSm100TmaUmmaWarpSpecializedILi8ELi2ELi4ENS5_IJNS4_1CILi4EEENSA_ILi1EEESC_EEEEENS5_IJNSA_ILi64EEENSA_ILi128EEESF_EEENS_6half_tENS5_IJlSC_lEEESI_SJ_NS4_8TiledMMAINS4_8MMA_AtomIJNS4_20SM100_MMA_F16BF16_SSISI_SI_fLi64ELi128ELNS4_4UMMA5MajorE0ELSO_0ELNSN_7ScaleInE0ELSP_0EEEEEENS4_6LayoutINS5_IJSC_SC_SC_EEENS5_IJNSA_ILi0EEESU_SU_EEEEENS5_IJNS4_10UnderscoreESX_SX_EEEEENS4_13SM90_TMA_LOADENS4_14ComposedLayoutINS4_7SwizzleILi3ELi4ELi3EEENS4_18smem_ptr_flag_bitsILi16EEENSS_INS5_IJNSA_ILi8EEESF_EEENS5_IJSF_SC_EEEEEEEvNS4_8identityENS4_23SM90_TMA_LOAD_MULTICASTES1A_vS1B_EENS_8epilogue10collective18CollectiveEpilogueINS1E_23Sm100TmaWarpSpecializedILi4ELi2ELi16ELb1ELb0EEEJSH_NS5_IJNSS_ISF_SC_EENSS_INSA_ILi32EEESC_EEEEESI_SJ_SI_SJ_NS1E_6fusion15FusionCallbacksIS1I_NS1N_17LinearCombinationISI_fSI_fLNS_15FloatRoundStyleE2EEESH_S1M_JEEENS4_5SM1004TMEM4LOAD26SM100_TMEM_LOAD_16dp256b4xES10_NS11_INS12_ILi2ELi4ELi3EEES15_NSS_INS5_IJS16_S1K_EEENS5_IJS1K_SC_EEEEEEENS4_17SM75_U32x4_LDSM_NENS4_14SM90_TMA_STOREES21_NS4_17SM90_U32x4_STSM_NENS4_39AutoVectorizingCopyWithAssumedAlignmentILi128EEEEEEvvEEEEvNT_6ParamsE,"a",@progbits
	.sectionflags	@""
	.align	4
.nv.constant0._ZN7cutlass13device_kernelINS_4gemm6kernel13GemmUniversalIN4cute5tupleIJiiiiEEENS1_10collective13CollectiveMmaINS1_35MainloopSm100TmaUmmaWarpSpecializedILi8ELi2ELi4ENS5_IJNS4_1CILi4EEENSA_ILi1EEESC_EEEEENS5_IJNSA_ILi64EEENSA_ILi128EEESF_EEENS_6half_tENS5_IJlSC_lEEESI_SJ_NS4_8TiledMMAINS4_8MMA_AtomIJNS4_20SM100_MMA_F16BF16_SSISI_SI_fLi64ELi128ELNS4_4UMMA5MajorE0ELSO_0ELNSN_7ScaleInE0ELSP_0EEEEEENS4_6LayoutINS5_IJSC_SC_SC_EEENS5_IJNSA_ILi0EEESU_SU_EEEEENS5_IJNS4_10UnderscoreESX_SX_EEEEENS4_13SM90_TMA_LOADENS4_14ComposedLayoutINS4_7SwizzleILi3ELi4ELi3EEENS4_18smem_ptr_flag_bitsILi16EEENSS_INS5_IJNSA_ILi8EEESF_EEENS5_IJSF_SC_EEEEEEEvNS4_8identityENS4_23SM90_TMA_LOAD_MULTICASTES1A_vS1B_EENS_8epilogue10collective18CollectiveEpilogueINS1E_23Sm100TmaWarpSpecializedILi4ELi2ELi16ELb1ELb0EEEJSH_NS5_IJNSS_ISF_SC_EENSS_INSA_ILi32EEESC_EEEEESI_SJ_SI_SJ_NS1E_6fusion15FusionCallbacksIS1I_NS1N_17LinearCombinationISI_fSI_fLNS_15FloatRoundStyleE2EEESH_S1M_JEEENS4_5SM1004TMEM4LOAD26SM100_TMEM_LOAD_16dp256b4xES10_NS11_INS12_ILi2ELi4ELi3EEES15_NSS_INS5_IJS16_S1K_EEENS5_IJS1K_SC_EEEEEEENS4_17SM75_U32x4_LDSM_NENS4_14SM90_TMA_STOREES21_NS4_17SM90_U32x4_STSM_NENS4_39AutoVectorizingCopyWithAssumedAlignmentILi128EEEEEEvvEEEEvNT_6ParamsE:
	.zero		2944


//--------------------- SYMBOLS --------------------------

	.type		.nv.reservedSmem.offset0,@object
	.size		.nv.reservedSmem.offset0,0x4
	.type		.nv.reservedSmem.cap,@object
	.size		.nv.reservedSmem.cap,0x4
	.type		__assertfail,@function
